	.target	sm_100a

	.elftype	@"ET_EXEC"


//--------------------- .note.nv.tkinfo           --------------------------
	.section	.note.nv.tkinfo,"",@"SHT_NOTE"
	.sectionflags	@"SHF_NOTE_NV_TKINFO"
	.tkinfo
        /*0018*/ 	.word	0x00000081
        /*0030*/ 	.string	""
        /*0030*/ 	.string	"ptxas-blackwell"
        /*0030*/ 	.string	"Cuda compilation tools, release 12.9, V12.9.86"
        /*0030*/ 	.string	"Build cuda_12.9.r12.9/compiler.36037853_0"
        /*0030*/ 	.string	"-v  -suppress-debug-info  -lineinfo  -arch sm_100a "



//--------------------- .note.nv.cuver            --------------------------
	.section	.note.nv.cuver,"",@"SHT_NOTE"
	.sectionflags	@"SHF_NOTE_NV_CUVER"
        /*0018*/ 	.short	0x0001
        /*001a*/ 	.short	0x0064
        /*001c*/ 	.short	0x0001
        /*001e*/ 	.short	0x0000
        /*0020*/ 	.short	0x0001
        /*0022*/ 	.short	0x0000


//--------------------- .nv.info                  --------------------------
	.section	.nv.info,"",@"SHT_CUDA_INFO"
	.align	4


	//----- nvinfo : EIATTR_REGCOUNT
	.align		4
        /*0000*/ 	.byte	0x04, 0x2f
        /*0002*/ 	.short	(.L_1 - .L_0)
	.align		4
.L_0:
        /*0004*/ 	.word	index@(matmul_kernel)
        /*0008*/ 	.word	0x0000006a


	//----- nvinfo : EIATTR_FRAME_SIZE
	.align		4
.L_1:
        /*000c*/ 	.byte	0x04, 0x11
        /*000e*/ 	.short	(.L_3 - .L_2)
	.align		4
.L_2:
        /*0010*/ 	.word	index@(matmul_kernel)
        /*0014*/ 	.word	0x00000000


	//----- nvinfo : EIATTR_MIN_STACK_SIZE
	.align		4
.L_3:
        /*0018*/ 	.byte	0x04, 0x12
        /*001a*/ 	.short	(.L_5 - .L_4)
	.align		4
.L_4:
        /*001c*/ 	.word	index@(matmul_kernel)
        /*0020*/ 	.word	0x00000000
.L_5:


//--------------------- .nv.info.matmul_kernel    --------------------------
	.section	.nv.info.matmul_kernel,"",@"SHT_CUDA_INFO"
	.sectionflags	@""
	.align	4


	//----- nvinfo : EIATTR_CUDA_API_VERSION
	.align		4
        /*0000*/ 	.byte	0x04, 0x37
        /*0002*/ 	.short	(.L_7 - .L_6)
.L_6:
        /*0004*/ 	.word	0x00000081


	//----- nvinfo : EIATTR_KPARAM_INFO
	.align		4
.L_7:
        /*0008*/ 	.byte	0x04, 0x17
        /*000a*/ 	.short	(.L_9 - .L_8)
.L_8:
        /*000c*/ 	.word	0x00000000
        /*0010*/ 	.short	0x000d
        /*0012*/ 	.short	0x0048
        /*0014*/ 	.byte	0x00, 0xf4, 0x21, 0x00


	//----- nvinfo : EIATTR_KPARAM_INFO
	.align		4
.L_9:
        /*0018*/ 	.byte	0x04, 0x17
        /*001a*/ 	.short	(.L_11 - .L_10)
.L_10:
        /*001c*/ 	.word	0x00000000
        /*0020*/ 	.short	0x000c
        /*0022*/ 	.short	0x0040
        /*0024*/ 	.byte	0x00, 0xf4, 0x21, 0x00


	//----- nvinfo : EIATTR_KPARAM_INFO
	.align		4
.L_11:
        /*0028*/ 	.byte	0x04, 0x17
        /*002a*/ 	.short	(.L_13 - .L_12)
.L_12:
        /*002c*/ 	.word	0x00000000
        /*0030*/ 	.short	0x000b
        /*0032*/ 	.short	0x0038
        /*0034*/ 	.byte	0x00, 0xf0, 0x11, 0x00


	//----- nvinfo : EIATTR_KPARAM_INFO
	.align		4
.L_13:
        /*0038*/ 	.byte	0x04, 0x17
        /*003a*/ 	.short	(.L_15 - .L_14)
.L_14:
        /*003c*/ 	.word	0x00000000
        /*0040*/ 	.short	0x000a
        /*0042*/ 	.short	0x0034
        /*0044*/ 	.byte	0x00, 0xf0, 0x11, 0x00


	//----- nvinfo : EIATTR_KPARAM_INFO
	.align		4
.L_15:
        /*0048*/ 	.byte	0x04, 0x17
        /*004a*/ 	.short	(.L_17 - .L_16)
.L_16:
        /*004c*/ 	.word	0x00000000
        /*0050*/ 	.short	0x0009
        /*0052*/ 	.short	0x0030
        /*0054*/ 	.byte	0x00, 0xf0, 0x11, 0x00


	//----- nvinfo : EIATTR_KPARAM_INFO
	.align		4
.L_17:
        /*0058*/ 	.byte	0x04, 0x17
        /*005a*/ 	.short	(.L_19 - .L_18)
.L_18:
        /*005c*/ 	.word	0x00000000
        /*0060*/ 	.short	0x0008
        /*0062*/ 	.short	0x002c
        /*0064*/ 	.byte	0x00, 0xf0, 0x11, 0x00


	//----- nvinfo : EIATTR_KPARAM_INFO
	.align		4
.L_19:
        /*0068*/ 	.byte	0x04, 0x17
        /*006a*/ 	.short	(.L_21 - .L_20)
.L_20:
        /*006c*/ 	.word	0x00000000
        /*0070*/ 	.short	0x0007
        /*0072*/ 	.short	0x0028
        /*0074*/ 	.byte	0x00, 0xf0, 0x11, 0x00


	//----- nvinfo : EIATTR_KPARAM_INFO
	.align		4
.L_21:
        /*0078*/ 	.byte	0x04, 0x17
        /*007a*/ 	.short	(.L_23 - .L_22)
.L_22:
        /*007c*/ 	.word	0x00000000
        /*0080*/ 	.short	0x0006
        /*0082*/ 	.short	0x0024
        /*0084*/ 	.byte	0x00, 0xf0, 0x11, 0x00


	//----- nvinfo : EIATTR_KPARAM_INFO
	.align		4
.L_23:
        /*0088*/ 	.byte	0x04, 0x17
        /*008a*/ 	.short	(.L_25 - .L_24)
.L_24:
        /*008c*/ 	.word	0x00000000
        /*0090*/ 	.short	0x0005
        /*0092*/ 	.short	0x0020
        /*0094*/ 	.byte	0x00, 0xf0, 0x11, 0x00


	//----- nvinfo : EIATTR_KPARAM_INFO
	.align		4
.L_25:
        /*0098*/ 	.byte	0x04, 0x17
        /*009a*/ 	.short	(.L_27 - .L_26)
.L_26:
        /*009c*/ 	.word	0x00000000
        /*00a0*/ 	.short	0x0004
        /*00a2*/ 	.short	0x001c
        /*00a4*/ 	.byte	0x00, 0xf0, 0x11, 0x00


	//----- nvinfo : EIATTR_KPARAM_INFO
	.align		4
.L_27:
        /*00a8*/ 	.byte	0x04, 0x17
        /*00aa*/ 	.short	(.L_29 - .L_28)
.L_28:
        /*00ac*/ 	.word	0x00000000
        /*00b0*/ 	.short	0x0003
        /*00b2*/ 	.short	0x0018
        /*00b4*/ 	.byte	0x00, 0xf0, 0x11, 0x00


	//----- nvinfo : EIATTR_KPARAM_INFO
	.align		4
.L_29:
        /*00b8*/ 	.byte	0x04, 0x17
        /*00ba*/ 	.short	(.L_31 - .L_30)
.L_30:
        /*00bc*/ 	.word	0x00000000
        /*00c0*/ 	.short	0x0002
        /*00c2*/ 	.short	0x0010
        /*00c4*/ 	.byte	0x00, 0xf4, 0x21, 0x00


	//----- nvinfo : EIATTR_KPARAM_INFO
	.align		4
.L_31:
        /*00c8*/ 	.byte	0x04, 0x17
        /*00ca*/ 	.short	(.L_33 - .L_32)
.L_32:
        /*00cc*/ 	.word	0x00000000
        /*00d0*/ 	.short	0x0001
        /*00d2*/ 	.short	0x0008
        /*00d4*/ 	.byte	0x00, 0xf4, 0x21, 0x00


	//----- nvinfo : EIATTR_KPARAM_INFO
	.align		4
.L_33:
        /*00d8*/ 	.byte	0x04, 0x17
        /*00da*/ 	.short	(.L_35 - .L_34)
.L_34:
        /*00dc*/ 	.word	0x00000000
        /*00e0*/ 	.short	0x0000
        /*00e2*/ 	.short	0x0000
        /*00e4*/ 	.byte	0x00, 0xf4, 0x21, 0x00


	//----- nvinfo : EIATTR_SPARSE_MMA_MASK
	.align		4
.L_35:
        /*00e8*/ 	.byte	0x03, 0x50
        /*00ea*/ 	.short	0x0000


	//----- nvinfo : EIATTR_MAXREG_COUNT
	.align		4
        /*00ec*/ 	.byte	0x03, 0x1b
        /*00ee*/ 	.short	0x00ff


	//----- nvinfo : EIATTR_NUM_BARRIERS
	.align		4
        /*00f0*/ 	.byte	0x02, 0x4c
        /*00f2*/ 	.byte	0x01
	.zero		1


	//----- nvinfo : EIATTR_VRC_CTA_INIT_COUNT
	.align		4
        /*00f4*/ 	.byte	0x02, 0x4a
	.zero		1
	.zero		1


	//----- nvinfo : EIATTR_EXIT_INSTR_OFFSETS
	.align		4
        /*00f8*/ 	.byte	0x04, 0x1c
        /*00fa*/ 	.short	(.L_37 - .L_36)


	//   ....[0]....
.L_36:
        /*00fc*/ 	.word	0x00002c60


	//   ....[1]....
        /*0100*/ 	.word	0x00002c90


	//----- nvinfo : EIATTR_REQNTID
	.align		4
.L_37:
        /*0104*/ 	.byte	0x04, 0x10
        /*0106*/ 	.short	(.L_39 - .L_38)
.L_38:
        /*0108*/ 	.word	0x00000040
        /*010c*/ 	.word	0x00000001
        /*0110*/ 	.word	0x00000001


	//----- nvinfo : EIATTR_CBANK_PARAM_SIZE
	.align		4
.L_39:
        /*0114*/ 	.byte	0x03, 0x19
        /*0116*/ 	.short	0x0050


	//----- nvinfo : EIATTR_PARAM_CBANK
	.align		4
        /*0118*/ 	.byte	0x04, 0x0a
        /*011a*/ 	.short	(.L_41 - .L_40)
	.align		4
.L_40:
        /*011c*/ 	.word	index@(.nv.constant0.matmul_kernel)
        /*0120*/ 	.short	0x0380
        /*0122*/ 	.short	0x0050


	//----- nvinfo : EIATTR_SW_WAR
	.align		4
.L_41:
        /*0124*/ 	.byte	0x04, 0x36
        /*0126*/ 	.short	(.L_43 - .L_42)
.L_42:
        /*0128*/ 	.word	0x00000008
.L_43:


//--------------------- .nv.compat                --------------------------
	.section	.nv.compat,"",@"SHT_CUDA_COMPAT_INFO"
	.align	4
        /*0000*/ 	.byte	0x02, 0x02, 0x01, 0x00, 0x02, 0x05, 0x05, 0x00, 0x02, 0x03, 0x00, 0x00, 0x02, 0x06, 0x01, 0x00


//--------------------- .nv.callgraph             --------------------------
	.section	.nv.callgraph,"",@"SHT_CUDA_CALLGRAPH"
	.align	4
	.sectionentsize	8
	.align		4
        /*0000*/ 	.word	0x00000000
	.align		4
        /*0004*/ 	.word	0xffffffff
	.align		4
        /*0008*/ 	.word	0x00000000
	.align		4
        /*000c*/ 	.word	0xfffffffe
	.align		4
        /*0010*/ 	.word	0x00000000
	.align		4
        /*0014*/ 	.word	0xfffffffd
	.align		4
        /*0018*/ 	.word	0x00000000
	.align		4
        /*001c*/ 	.word	0xfffffffc


//--------------------- .text.matmul_kernel       --------------------------
	.section	.text.matmul_kernel,"ax",@progbits
	.align	128
        .global         matmul_kernel
        .type           matmul_kernel,@function
        .size           matmul_kernel,(.L_x_3 - matmul_kernel)
        .other          matmul_kernel,@"STO_CUDA_ENTRY STV_DEFAULT"
matmul_kernel:
.text.matmul_kernel:
[----:B------:R-:W0:Y:S08]  /*0000*/  LDC R1, c[0x0][0x37c] ;  /* 0x0000df00ff017b82 */ /* 0x000e300000000800 */
[----:B------:R-:W1:Y:S01]  /*0010*/  LDC.64 R12, c[0x0][0x398] ;  /* 0x0000e600ff0c7b82 */ /* 0x000e620000000a00 */
[----:B------:R-:W2:Y:S01]  /*0020*/  S2R R5, SR_CTAID.X ;  /* 0x0000000000057919 */ /* 0x000ea20000002500 */
[----:B------:R-:W-:Y:S01]  /*0030*/  UMOV UR4, 0x400 ;  /* 0x0000040000047882 */ /* 0x000fe20000000000 */
[----:B------:R-:W3:Y:S05]  /*0040*/  LDCU.64 UR6, c[0x0][0x358] ;  /* 0x00006b00ff0677ac */ /* 0x000eea0008000a00 */
[----:B------:R-:W4:Y:S08]  /*0050*/  LDC R19, c[0x0][0x3a0] ;  /* 0x0000e800ff137b82 */ /* 0x000f300000000800 */
[----:B------:R-:W5:Y:S01]  /*0060*/  S2UR UR5, SR_CgaCtaId ;  /* 0x00000000000579c3 */ /* 0x000f620000008800 */
[----:B-1----:R-:W-:-:S05]  /*0070*/  VIADD R0, R13, 0xf ;  /* 0x0000000f0d007836 */ /* 0x002fca0000000000 */
[----:B------:R-:W-:Y:S01]  /*0080*/  SHF.R.S32.HI R3, RZ, 0x1f, R0 ;  /* 0x0000001fff037819 */ /* 0x000fe20000011400 */
[----:B----4-:R-:W-:-:S03]  /*0090*/  VIADD R19, R19, 0x3f ;  /* 0x0000003f13137836 */ /* 0x010fc60000000000 */
[----:B------:R-:W-:Y:S02]  /*00a0*/  LEA.HI R3, R3, R0, RZ, 0x4 ;  /* 0x0000000003037211 */ /* 0x000fe400078f20ff */
[----:B--2---:R-:W-:Y:S02]  /*00b0*/  IABS R8, R5 ;  /* 0x0000000500087213 */ /* 0x004fe40000000000 */
[----:B------:R-:W-:Y:S01]  /*00c0*/  SHF.R.S32.HI R3, RZ, 0x4, R3 ;  /* 0x00000004ff037819 */ /* 0x000fe20000011403 */
[----:B-----5:R-:W-:-:S04]  /*00d0*/  ULEA UR4, UR5, UR4, 0x18 ;  /* 0x0000000405047291 */ /* 0x020fc8000f8ec0ff */
[----:B------:R-:W-:-:S05]  /*00e0*/  IMAD.SHL.U32 R4, R3, 0x8, RZ ;  /* 0x0000000803047824 */ /* 0x000fca00078e00ff */
[-C--:B------:R-:W-:Y:S02]  /*00f0*/  IABS R7, R4.reuse ;  /* 0x0000000400077213 */ /* 0x080fe40000000000 */
[----:B------:R-:W-:Y:S02]  /*0100*/  IABS R10, R4 ;  /* 0x00000004000a7213 */ /* 0x000fe40000000000 */
[----:B------:R-:W1:Y:S08]  /*0110*/  I2F.RP R0, R7 ;  /* 0x0000000700007306 */ /* 0x000e700000209400 */
[----:B-1----:R-:W1:Y:S02]  /*0120*/  MUFU.RCP R0, R0 ;  /* 0x0000000000007308 */ /* 0x002e640000001000 */
[----:B-1----:R-:W-:-:S02]  /*0130*/  VIADD R2, R0, 0xffffffe ;  /* 0x0ffffffe00027836 */ /* 0x002fc40000000000 */
[----:B------:R-:W-:-:S04]  /*0140*/  IMAD.MOV R0, RZ, RZ, -R10 ;  /* 0x000000ffff007224 */ /* 0x000fc800078e0a0a */
[----:B------:R1:W2:Y:S02]  /*0150*/  F2I.FTZ.U32.TRUNC.NTZ R3, R2 ;  /* 0x0000000200037305 */ /* 0x0002a4000021f000 */
[----:B-1----:R-:W-:Y:S02]  /*0160*/  IMAD.MOV.U32 R2, RZ, RZ, RZ ;  /* 0x000000ffff027224 */ /* 0x002fe400078e00ff */
[----:B--2---:R-:W-:-:S04]  /*0170*/  IMAD.MOV R6, RZ, RZ, -R3 ;  /* 0x000000ffff067224 */ /* 0x004fc800078e0a03 */
[----:B------:R-:W-:Y:S02]  /*0180*/  IMAD R9, R6, R7, RZ ;  /* 0x0000000706097224 */ /* 0x000fe400078e02ff */
[----:B------:R-:W-:Y:S02]  /*0190*/  IMAD.MOV.U32 R6, RZ, RZ, R8 ;  /* 0x000000ffff067224 */ /* 0x000fe400078e0008 */
[----:B------:R-:W-:-:S06]  /*01a0*/  IMAD.HI.U32 R3, R3, R9, R2 ;  /* 0x0000000903037227 */ /* 0x000fcc00078e0002 */
[----:B------:R-:W-:-:S04]  /*01b0*/  IMAD.HI.U32 R3, R3, R6, RZ ;  /* 0x0000000603037227 */ /* 0x000fc800078e00ff */
[----:B------:R-:W-:-:S05]  /*01c0*/  IMAD R0, R3, R0, R6 ;  /* 0x0000000003007224 */ /* 0x000fca00078e0206 */
[----:B------:R-:W-:-:S13]  /*01d0*/  ISETP.GT.U32.AND P1, PT, R7, R0, PT ;  /* 0x000000000700720c */ /* 0x000fda0003f24070 */
[----:B------:R-:W-:Y:S02]  /*01e0*/  @!P1 IMAD.IADD R0, R0, 0x1, -R7 ;  /* 0x0000000100009824 */ /* 0x000fe400078e0a07 */
[----:B------:R-:W-:Y:S01]  /*01f0*/  @!P1 VIADD R3, R3, 0x1 ;  /* 0x0000000103039836 */ /* 0x000fe20000000000 */
[----:B------:R-:W-:Y:S02]  /*0200*/  ISETP.NE.AND P1, PT, R4, RZ, PT ;  /* 0x000000ff0400720c */ /* 0x000fe40003f25270 */
[----:B------:R-:W-:Y:S02]  /*0210*/  ISETP.GE.U32.AND P0, PT, R0, R7, PT ;  /* 0x000000070000720c */ /* 0x000fe40003f06070 */
[----:B------:R-:W-:-:S04]  /*0220*/  LOP3.LUT R0, R5, R4, RZ, 0x3c, !PT ;  /* 0x0000000405007212 */ /* 0x000fc800078e3cff */
[----:B------:R-:W-:Y:S01]  /*0230*/  ISETP.GE.AND P2, PT, R0, RZ, PT ;  /* 0x000000ff0000720c */ /* 0x000fe20003f46270 */
[----:B------:R-:W-:-:S06]  /*0240*/  VIADD R0, R12, 0xf ;  /* 0x0000000f0c007836 */ /* 0x000fcc0000000000 */
[----:B------:R-:W-:-:S04]  /*0250*/  @P0 VIADD R3, R3, 0x1 ;  /* 0x0000000103030836 */ /* 0x000fc80000000000 */
[----:B------:R-:W-:Y:S01]  /*0260*/  IMAD.MOV.U32 R2, RZ, RZ, R3 ;  /* 0x000000ffff027224 */ /* 0x000fe200078e0003 */
[----:B------:R-:W-:-:S03]  /*0270*/  SHF.R.S32.HI R3, RZ, 0x1f, R0 ;  /* 0x0000001fff037819 */ /* 0x000fc60000011400 */
[----:B------:R-:W-:Y:S01]  /*0280*/  @!P2 IMAD.MOV R2, RZ, RZ, -R2 ;  /* 0x000000ffff02a224 */ /* 0x000fe200078e0a02 */
[----:B------:R-:W-:Y:S02]  /*0290*/  @!P1 LOP3.LUT R2, RZ, R4, RZ, 0x33, !PT ;  /* 0x00000004ff029212 */ /* 0x000fe400078e33ff */
[----:B------:R-:W-:-:S03]  /*02a0*/  LEA.HI R3, R3, R0, RZ, 0x4 ;  /* 0x0000000003037211 */ /* 0x000fc600078f20ff */
[----:B------:R-:W-:Y:S02]  /*02b0*/  IMAD.SHL.U32 R8, R2, 0x8, RZ ;  /* 0x0000000802087824 */ /* 0x000fe400078e00ff */
[----:B------:R-:W-:-:S03]  /*02c0*/  IMAD.MOV R2, RZ, RZ, -R2 ;  /* 0x000000ffff027224 */ /* 0x000fc600078e0a02 */
[----:B------:R-:W-:Y:S01]  /*02d0*/  LEA.HI.SX32 R3, R3, -R8, 0x1c ;  /* 0x8000000803037211 */ /* 0x000fe200078fe2ff */
[----:B------:R-:W-:-:S03]  /*02e0*/  IMAD R4, R4, R2, R5 ;  /* 0x0000000204047224 */ /* 0x000fc600078e0205 */
[----:B------:R-:W-:Y:S02]  /*02f0*/  VIMNMX R11, PT, PT, R3, 0x8, PT ;  /* 0x00000008030b7848 */ /* 0x000fe40003fe0100 */
[----:B------:R-:W-:Y:S02]  /*0300*/  IABS R9, R4 ;  /* 0x0000000400097213 */ /* 0x000fe40000000000 */
[----:B------:R-:W-:-:S04]  /*0310*/  IABS R7, R11 ;  /* 0x0000000b00077213 */ /* 0x000fc80000000000 */
[----:B------:R-:W1:Y:S08]  /*0320*/  I2F.RP R0, R7 ;  /* 0x0000000700007306 */ /* 0x000e700000209400 */
[----:B-1----:R-:W1:Y:S02]  /*0330*/  MUFU.RCP R0, R0 ;  /* 0x0000000000007308 */ /* 0x002e640000001000 */
[----:B-1----:R-:W-:-:S06]  /*0340*/  VIADD R3, R0, 0xffffffe ;  /* 0x0ffffffe00037836 */ /* 0x002fcc0000000000 */
[----:B------:R-:W1:Y:S02]  /*0350*/  F2I.FTZ.U32.TRUNC.NTZ R3, R3 ;  /* 0x0000000300037305 */ /* 0x000e64000021f000 */
[----:B-1----:R-:W-:-:S04]  /*0360*/  IMAD.MOV R6, RZ, RZ, -R3 ;  /* 0x000000ffff067224 */ /* 0x002fc800078e0a03 */
[----:B------:R-:W-:Y:S01]  /*0370*/  IMAD.MOV.U32 R2, RZ, RZ, R6 ;  /* 0x000000ffff027224 */ /* 0x000fe200078e0006 */
[----:B------:R-:W-:-:S03]  /*0380*/  IABS R6, R11 ;  /* 0x0000000b00067213 */ /* 0x000fc60000000000 */
[----:B------:R-:W-:Y:S02]  /*0390*/  IMAD R5, R2, R7, RZ ;  /* 0x0000000702057224 */ /* 0x000fe400078e02ff */
[----:B------:R-:W-:Y:S02]  /*03a0*/  IMAD.MOV.U32 R2, RZ, RZ, RZ ;  /* 0x000000ffff027224 */ /* 0x000fe400078e00ff */
[----:B------:R-:W-:Y:S02]  /*03b0*/  IMAD.MOV R0, RZ, RZ, -R6 ;  /* 0x000000ffff007224 */ /* 0x000fe400078e0a06 */
        /* <DEDUP_REMOVED lines=9> */
[----:B------:R-:W-:Y:S02]  /*0450*/  ISETP.GE.AND P2, PT, R0, RZ, PT ;  /* 0x000000ff0000720c */ /* 0x000fe40003f46270 */
[----:B------:R-:W1:Y:S05]  /*0460*/  S2R R0, SR_TID.X ;  /* 0x0000000000007919 */ /* 0x000e6a0000002100 */
[----:B------:R-:W-:Y:S01]  /*0470*/  @P0 VIADD R2, R2, 0x1 ;  /* 0x0000000102020836 */ /* 0x000fe20000000000 */
[----:B------:R-:W-:-:S03]  /*0480*/  ISETP.GT.AND P0, PT, R19, 0x3f, PT ;  /* 0x0000003f1300780c */ /* 0x000fc60003f04270 */
[----:B------:R-:W-:-:S04]  /*0490*/  IMAD.MOV.U32 R6, RZ, RZ, R2 ;  /* 0x000000ffff067224 */ /* 0x000fc800078e0002 */
[----:B------:R-:W-:Y:S01]  /*04a0*/  @!P2 IMAD.MOV R6, RZ, RZ, -R6 ;  /* 0x000000ffff06a224 */ /* 0x000fe200078e0a06 */
[----:B------:R-:W-:-:S05]  /*04b0*/  @!P1 LOP3.LUT R6, RZ, R11, RZ, 0x33, !PT ;  /* 0x0000000bff069212 */ /* 0x000fca00078e33ff */
[----:B------:R-:W-:Y:S01]  /*04c0*/  IMAD.MOV R2, RZ, RZ, -R6 ;  /* 0x000000ffff027224 */ /* 0x000fe200078e0a06 */
[----:B------:R-:W-:Y:S01]  /*04d0*/  @!P0 PRMT R28, RZ, 0x7610, R28 ;  /* 0x00007610ff1c8816 */ /* 0x000fe2000000001c */
[----:B------:R-:W-:Y:S01]  /*04e0*/  IMAD.SHL.U32 R6, R6, 0x10, RZ ;  /* 0x0000001006067824 */ /* 0x000fe200078e00ff */
[----:B------:R-:W-:Y:S01]  /*04f0*/  @!P0 PRMT R30, RZ, 0x7610, R30 ;  /* 0x00007610ff1e8816 */ /* 0x000fe2000000001e */
[----:B------:R-:W-:Y:S01]  /*0500*/  IMAD R2, R11, R2, R4 ;  /* 0x000000020b027224 */ /* 0x000fe200078e0204 */
[----:B------:R-:W-:Y:S02]  /*0510*/  @!P0 PRMT R28, R28, 0x5410, RZ ;  /* 0x000054101c1c8816 */ /* 0x000fe400000000ff */
[----:B------:R-:W-:Y:S01]  /*0520*/  @!P0 PRMT R30, R30, 0x5410, RZ ;  /* 0x000054101e1e8816 */ /* 0x000fe200000000ff */
[----:B------:R-:W-:Y:S01]  /*0530*/  IMAD.IADD R2, R8, 0x1, R2 ;  /* 0x0000000108027824 */ /* 0x000fe200078e0202 */
[----:B-1----:R-:W-:Y:S02]  /*0540*/  LOP3.LUT R3, R0, 0xf, RZ, 0xc0, !PT ;  /* 0x0000000f00037812 */ /* 0x002fe400078ec0ff */
[----:B------:R-:W-:-:S03]  /*0550*/  SHF.R.U32.HI R4, RZ, 0x4, R0 ;  /* 0x00000004ff047819 */ /* 0x000fc60000011600 */
[----:B------:R-:W-:Y:S01]  /*0560*/  IMAD R2, R2, 0x10, R3 ;  /* 0x0000001002027824 */ /* 0x000fe200078e0203 */
[----:B------:R-:W-:Y:S01]  /*0570*/  SGXT.U32 R3, R4, 0x2 ;  /* 0x000000020403781a */ /* 0x000fe20000000000 */
[----:B------:R-:W-:Y:S01]  /*0580*/  @!P0 IMAD.SHL.U32 R4, R0, 0x2, RZ ;  /* 0x0000000200048824 */ /* 0x000fe200078e00ff */
[----:B0--3--:R-:W-:Y:S06]  /*0590*/  @!P0 BRA `(.L_x_0) ;  /* 0x0000002000c08947 */ /* 0x009fec0003800000 */
[----:B------:R-:W-:Y:S01]  /*05a0*/  IABS R14, R12 ;  /* 0x0000000c000e7213 */ /* 0x000fe20000000000 */
[C---:B------:R-:W-:Y:S01]  /*05b0*/  VIADD R20, R6.reuse, 0xa ;  /* 0x0000000a06147836 */ /* 0x040fe20000000000 */
[----:B------:R-:W-:Y:S01]  /*05c0*/  IABS R8, R13 ;  /* 0x0000000d00087213 */ /* 0x000fe20000000000 */
[C---:B------:R-:W-:Y:S01]  /*05d0*/  VIADD R18, R6.reuse, 0xb ;  /* 0x0000000b06127836 */ /* 0x040fe20000000000 */
[----:B------:R-:W0:Y:S01]  /*05e0*/  I2F.RP R9, R14 ;  /* 0x0000000e00097306 */ /* 0x000e220000209400 */
[----:B------:R-:W-:Y:S01]  /*05f0*/  IABS R16, R2 ;  /* 0x0000000200107213 */ /* 0x000fe20000000000 */
[----:B------:R-:W-:Y:S01]  /*0600*/  VIADD R24, R6, 0x8 ;  /* 0x0000000806187836 */ /* 0x000fe20000000000 */
[----:B------:R-:W-:Y:S01]  /*0610*/  ISETP.NE.AND P3, PT, R12, RZ, PT ;  /* 0x000000ff0c00720c */ /* 0x000fe20003f65270 */
[C---:B------:R-:W-:Y:S01]  /*0620*/  VIADD R22, R6.reuse, 0x9 ;  /* 0x0000000906167836 */ /* 0x040fe20000000000 */
[----:B------:R-:W-:Y:S01]  /*0630*/  IABS R27, R18 ;  /* 0x00000012001b7213 */ /* 0x000fe20000000000 */
[C---:B------:R-:W-:Y:S01]  /*0640*/  VIADD R28, R6.reuse, 0x6 ;  /* 0x00000006061c7836 */ /* 0x040fe20000000000 */
[----:B------:R-:W-:Y:S01]  /*0650*/  IABS R31, R24 ;  /* 0x00000018001f7213 */ /* 0x000fe20000000000 */
[----:B------:R-:W1:Y:S01]  /*0660*/  I2F.RP R7, R8 ;  /* 0x0000000800077306 */ /* 0x000e620000209400 */
[----:B------:R-:W-:Y:S01]  /*0670*/  IABS R29, R22 ;  /* 0x00000016001d7213 */ /* 0x000fe20000000000 */
[C---:B------:R-:W-:Y:S01]  /*0680*/  VIADD R26, R6.reuse, 0x7 ;  /* 0x00000007061a7836 */ /* 0x040fe20000000000 */
[----:B------:R-:W-:Y:S01]  /*0690*/  IABS R35, R28 ;  /* 0x0000001c00237213 */ /* 0x000fe20000000000 */
[C---:B------:R-:W-:Y:S01]  /*06a0*/  VIADD R30, R6.reuse, 0x3 ;  /* 0x00000003061e7836 */ /* 0x040fe20000000000 */
[----:B------:R-:W-:Y:S01]  /*06b0*/  IABS R47, R6 ;  /* 0x00000006002f7213 */ /* 0x000fe20000000000 */
[C---:B------:R-:W-:Y:S01]  /*06c0*/  VIADD R34, R6.reuse, 0x1 ;  /* 0x0000000106227836 */ /* 0x040fe20000000000 */
[----:B------:R-:W-:Y:S01]  /*06d0*/  IABS R33, R26 ;  /* 0x0000001a00217213 */ /* 0x000fe20000000000 */
[----:B0-----:R-:W0:Y:S01]  /*06e0*/  MUFU.RCP R9, R9 ;  /* 0x0000000900097308 */ /* 0x001e220000001000 */
[----:B------:R-:W-:Y:S01]  /*06f0*/  IABS R41, R30 ;  /* 0x0000001e00297213 */ /* 0x000fe20000000000 */
[----:B------:R-:W-:Y:S01]  /*0700*/  VIADD R32, R6, 0x2 ;  /* 0x0000000206207836 */ /* 0x000fe20000000000 */
[----:B------:R-:W-:Y:S01]  /*0710*/  IABS R45, R34 ;  /* 0x00000022002d7213 */ /* 0x000fe20000000000 */
[----:B------:R-:W2:Y:S01]  /*0720*/  LDC.64 R76, c[0x0][0x380] ;  /* 0x0000e000ff4c7b82 */ /* 0x000ea20000000a00 */
[----:B------:R-:W3:Y:S01]  /*0730*/  LDCU UR5, c[0x0][0x3a4] ;  /* 0x00007480ff0577ac */ /* 0x000ee20008000800 */
[----:B------:R-:W-:-:S02]  /*0740*/  LOP3.LUT R59, R0, 0x3f, RZ, 0xc0, !PT ;  /* 0x0000003f003b7812 */ /* 0x000fc400078ec0ff */
[----:B-1----:R-:W1:Y:S01]  /*0750*/  MUFU.RCP R7, R7 ;  /* 0x0000000700077308 */ /* 0x002e620000001000 */
[----:B------:R-:W-:Y:S02]  /*0760*/  IABS R43, R32 ;  /* 0x00000020002b7213 */ /* 0x000fe40000000000 */
[----:B------:R-:W-:Y:S01]  /*0770*/  LEA.HI R65, R0, 0x3c, RZ, 0x1c ;  /* 0x0000003c00417811 */ /* 0x000fe200078fe0ff */
[----:B------:R-:W-:Y:S01]  /*0780*/  IMAD.SHL.U32 R64, R59, 0x2, RZ ;  /* 0x000000023b407824 */ /* 0x000fe200078e00ff */
[C---:B------:R-:W-:Y:S02]  /*0790*/  LOP3.LUT R66, R3.reuse, 0x38, RZ, 0xfc, !PT ;  /* 0x0000003803427812 */ /* 0x040fe400078efcff */
[----:B------:R-:W-:Y:S01]  /*07a0*/  LOP3.LUT R67, R3, 0x34, RZ, 0xfc, !PT ;  /* 0x0000003403437812 */ /* 0x000fe200078efcff */
[----:B0-----:R-:W-:Y:S01]  /*07b0*/  VIADD R10, R9, 0xffffffe ;  /* 0x0ffffffe090a7836 */ /* 0x001fe20000000000 */
[C---:B------:R-:W-:Y:S02]  /*07c0*/  LOP3.LUT R68, R3.reuse, 0x30, RZ, 0xfc, !PT ;  /* 0x0000003003447812 */ /* 0x040fe400078efcff */
[C---:B------:R-:W-:Y:S01]  /*07d0*/  LOP3.LUT R69, R3.reuse, 0x2c, RZ, 0xfc, !PT ;  /* 0x0000002c03457812 */ /* 0x040fe200078efcff */
[----:B------:R0:W4:Y:S01]  /*07e0*/  F2I.FTZ.U32.TRUNC.NTZ R11, R10 ;  /* 0x0000000a000b7305 */ /* 0x000122000021f000 */
[----:B------:R-:W-:-:S02]  /*07f0*/  LOP3.LUT R70, R3, 0x28, RZ, 0xfc, !PT ;  /* 0x0000002803467812 */ /* 0x000fc400078efcff */
[----:B------:R-:W-:Y:S01]  /*0800*/  LOP3.LUT R71, R3, 0x24, RZ, 0xfc, !PT ;  /* 0x0000002403477812 */ /* 0x000fe200078efcff */
[----:B-1----:R-:W-:Y:S01]  /*0810*/  VIADD R4, R7, 0xffffffe ;  /* 0x0ffffffe07047836 */ /* 0x002fe20000000000 */
[C---:B------:R-:W-:Y:S01]  /*0820*/  LOP3.LUT R72, R3.reuse, 0x20, RZ, 0xfc, !PT ;  /* 0x0000002003487812 */ /* 0x040fe200078efcff */
[----:B------:R-:W-:Y:S01]  /*0830*/  VIADD R7, R6, 0xf ;  /* 0x0000000f06077836 */ /* 0x000fe20000000000 */
[----:B------:R-:W-:Y:S01]  /*0840*/  LOP3.LUT R73, R3, 0x1c, RZ, 0xfc, !PT ;  /* 0x0000001c03497812 */ /* 0x000fe200078efcff */
[----:B------:R1:W5:Y:S01]  /*0850*/  F2I.FTZ.U32.TRUNC.NTZ R5, R4 ;  /* 0x0000000400057305 */ /* 0x000362000021f000 */
[----:B0-----:R-:W-:Y:S01]  /*0860*/  IMAD.MOV.U32 R10, RZ, RZ, RZ ;  /* 0x000000ffff0a7224 */ /* 0x001fe200078e00ff */
[C---:B------:R-:W-:Y:S02]  /*0870*/  LOP3.LUT R63, R64.reuse, 0x10, RZ, 0x3c, !PT ;  /* 0x00000010403f7812 */ /* 0x040fe400078e3cff */
[----:B------:R-:W-:Y:S02]  /*0880*/  IABS R17, R7 ;  /* 0x0000000700117213 */ /* 0x000fe40000000000 */
[----:B------:R-:W-:Y:S01]  /*0890*/  ISETP.GE.AND P0, PT, R7, RZ, PT ;  /* 0x000000ff0700720c */ /* 0x000fe20003f06270 */
[----:B----4-:R-:W-:Y:S01]  /*08a0*/  IMAD.MOV R15, RZ, RZ, -R11 ;  /* 0x000000ffff0f7224 */ /* 0x010fe200078e0a0b */
[C---:B------:R-:W-:Y:S01]  /*08b0*/  LOP3.LUT R62, R64.reuse, 0x20, RZ, 0x3c, !PT ;  /* 0x00000020403e7812 */ /* 0x040fe200078e3cff */
[----:B-1----:R-:W-:Y:S01]  /*08c0*/  IMAD.MOV.U32 R4, RZ, RZ, RZ ;  /* 0x000000ffff047224 */ /* 0x002fe200078e00ff */
[C---:B------:R-:W-:Y:S01]  /*08d0*/  LOP3.LUT R61, R64.reuse, 0x30, RZ, 0x3c, !PT ;  /* 0x00000030403d7812 */ /* 0x040fe200078e3cff */
[----:B------:R-:W-:Y:S01]  /*08e0*/  IMAD R15, R15, R14, RZ ;  /* 0x0000000e0f0f7224 */ /* 0x000fe200078e02ff */
[----:B------:R-:W-:-:S02]  /*08f0*/  LOP3.LUT R60, R64, 0x40, RZ, 0x3c, !PT ;  /* 0x00000040403c7812 */ /* 0x000fc400078e3cff */
[C---:B------:R-:W-:Y:S01]  /*0900*/  LOP3.LUT R56, R64.reuse, 0x60, RZ, 0x3c, !PT ;  /* 0x0000006040387812 */ /* 0x040fe200078e3cff */
[----:B------:R-:W-:Y:S01]  /*0910*/  IMAD.HI.U32 R11, R11, R15, R10 ;  /* 0x0000000f0b0b7227 */ /* 0x000fe200078e000a */
[----:B------:R-:W-:-:S03]  /*0920*/  LOP3.LUT R57, R64, 0x70, RZ, 0x3c, !PT ;  /* 0x0000007040397812 */ /* 0x000fc600078e3cff */
[----:B-----5:R-:W-:Y:S02]  /*0930*/  IMAD.MOV R9, RZ, RZ, -R5 ;  /* 0x000000ffff097224 */ /* 0x020fe400078e0a05 */
[----:B------:R-:W-:-:S04]  /*0940*/  IMAD.HI.U32 R11, R11, R16, RZ ;  /* 0x000000100b0b7227 */ /* 0x000fc800078e00ff */
[----:B------:R-:W-:Y:S02]  /*0950*/  IMAD.MOV R11, RZ, RZ, -R11 ;  /* 0x000000ffff0b7224 */ /* 0x000fe400078e0a0b */
[----:B------:R-:W-:Y:S02]  /*0960*/  IMAD R9, R9, R8, RZ ;  /* 0x0000000809097224 */ /* 0x000fe400078e02ff */
[----:B------:R-:W-:Y:S02]  /*0970*/  IMAD R15, R14, R11, R16 ;  /* 0x0000000b0e0f7224 */ /* 0x000fe400078e0210 */
[----:B------:R-:W-:-:S03]  /*0980*/  IMAD.HI.U32 R4, R5, R9, R4 ;  /* 0x0000000905047227 */ /* 0x000fc600078e0004 */
[----:B------:R-:W-:Y:S01]  /*0990*/  ISETP.GT.U32.AND P2, PT, R14, R15, PT ;  /* 0x0000000f0e00720c */ /* 0x000fe20003f44070 */
[C---:B------:R-:W-:Y:S02]  /*09a0*/  VIADD R9, R6.reuse, 0xd ;  /* 0x0000000d06097836 */ /* 0x040fe40000000000 */
[C---:B------:R-:W-:Y:S02]  /*09b0*/  VIADD R5, R6.reuse, 0xe ;  /* 0x0000000e06057836 */ /* 0x040fe40000000000 */
[----:B------:R-:W-:Y:S01]  /*09c0*/  VIADD R10, R6, 0xc ;  /* 0x0000000c060a7836 */ /* 0x000fe20000000000 */
[----:B------:R-:W-:Y:S01]  /*09d0*/  IABS R23, R9 ;  /* 0x0000000900177213 */ /* 0x000fe20000000000 */
[C---:B------:R-:W-:Y:S01]  /*09e0*/  IMAD.HI.U32 R11, R4.reuse, R27, RZ ;  /* 0x0000001b040b7227 */ /* 0x040fe200078e00ff */
[----:B------:R-:W-:Y:S02]  /*09f0*/  IABS R21, R5 ;  /* 0x0000000500157213 */ /* 0x000fe40000000000 */
[----:B------:R-:W-:Y:S01]  /*0a00*/  ISETP.GE.AND P1, PT, R5, RZ, PT ;  /* 0x000000ff0500720c */ /* 0x000fe20003f26270 */
[----:B------:R-:W-:Y:S01]  /*0a10*/  IMAD.HI.U32 R5, R4, R17, RZ ;  /* 0x0000001104057227 */ /* 0x000fe200078e00ff */
[----:B------:R-:W-:-:S02]  /*0a20*/  ISETP.GE.AND P5, PT, R9, RZ, PT ;  /* 0x000000ff0900720c */ /* 0x000fc40003fa6270 */
[----:B------:R-:W-:Y:S01]  /*0a30*/  IABS R25, R10 ;  /* 0x0000000a00197213 */ /* 0x000fe20000000000 */
[----:B------:R-:W-:Y:S01]  /*0a40*/  @!P2 IMAD.IADD R15, R15, 0x1, -R14 ;  /* 0x000000010f0fa824 */ /* 0x000fe200078e0a0e */
[----:B------:R-:W-:Y:S01]  /*0a50*/  ISETP.GE.AND P4, PT, R10, RZ, PT ;  /* 0x000000ff0a00720c */ /* 0x000fe20003f86270 */
[----:B------:R-:W-:-:S03]  /*0a60*/  IMAD.HI.U32 R9, R4, R23, RZ ;  /* 0x0000001704097227 */ /* 0x000fc600078e00ff */
[----:B------:R-:W-:Y:S01]  /*0a70*/  ISETP.GT.U32.AND P2, PT, R14, R15, PT ;  /* 0x0000000f0e00720c */ /* 0x000fe20003f44070 */
[----:B------:R-:W-:-:S04]  /*0a80*/  IMAD.HI.U32 R7, R4, R21, RZ ;  /* 0x0000001504077227 */ /* 0x000fc800078e00ff */
[----:B------:R-:W-:Y:S02]  /*0a90*/  IMAD.MOV R5, RZ, RZ, -R5 ;  /* 0x000000ffff057224 */ /* 0x000fe400078e0a05 */
[----:B------:R-:W-:Y:S02]  /*0aa0*/  IMAD.MOV R9, RZ, RZ, -R9 ;  /* 0x000000ffff097224 */ /* 0x000fe400078e0a09 */
[----:B------:R-:W-:Y:S02]  /*0ab0*/  IMAD.MOV R7, RZ, RZ, -R7 ;  /* 0x000000ffff077224 */ /* 0x000fe400078e0a07 */
[----:B------:R-:W-:Y:S02]  /*0ac0*/  IMAD R5, R8, R5, R17 ;  /* 0x0000000508057224 */ /* 0x000fe400078e0211 */
[----:B------:R-:W-:Y:S01]  /*0ad0*/  @!P2 IMAD.IADD R15, R15, 0x1, -R14 ;  /* 0x000000010f0fa824 */ /* 0x000fe200078e0a0e */
[----:B------:R-:W-:Y:S01]  /*0ae0*/  ISETP.GE.AND P2, PT, R2, RZ, PT ;  /* 0x000000ff0200720c */ /* 0x000fe20003f46270 */
[C---:B------:R-:W-:Y:S01]  /*0af0*/  IMAD R17, R8.reuse, R9, R23 ;  /* 0x0000000908117224 */ /* 0x040fe200078e0217 */
[C---:B------:R-:W-:Y:S01]  /*0b00*/  ISETP.GT.U32.AND P6, PT, R8.reuse, R5, PT ;  /* 0x000000050800720c */ /* 0x040fe20003fc4070 */
[----:B------:R-:W-:-:S02]  /*0b10*/  IMAD R7, R8, R7, R21 ;  /* 0x0000000708077224 */ /* 0x000fc400078e0215 */
[----:B------:R-:W-:Y:S02]  /*0b20*/  IMAD.MOV.U32 R9, RZ, RZ, R15 ;  /* 0x000000ffff097224 */ /* 0x000fe400078e000f */
[----:B------:R-:W-:-:S04]  /*0b30*/  IMAD.HI.U32 R10, R4, R25, RZ ;  /* 0x00000019040a7227 */ /* 0x000fc800078e00ff */
[----:B------:R-:W-:Y:S02]  /*0b40*/  IMAD.MOV R10, RZ, RZ, -R10 ;  /* 0x000000ffff0a7224 */ /* 0x000fe400078e0a0a */
[----:B------:R-:W-:Y:S01]  /*0b50*/  @!P2 IMAD.MOV R9, RZ, RZ, -R9 ;  /* 0x000000ffff09a224 */ /* 0x000fe200078e0a09 */
[C---:B------:R-:W-:Y:S01]  /*0b60*/  ISETP.GT.U32.AND P2, PT, R8.reuse, R7, PT ;  /* 0x000000070800720c */ /* 0x040fe20003f44070 */
[C---:B------:R-:W-:Y:S01]  /*0b70*/  IMAD R21, R8.reuse, R10, R25 ;  /* 0x0000000a08157224 */ /* 0x040fe200078e0219 */
[----:B------:R-:W-:Y:S01]  /*0b80*/  IABS R25, R20 ;  /* 0x0000001400197213 */ /* 0x000fe20000000000 */
[----:B------:R-:W-:Y:S01]  /*0b90*/  @!P6 IMAD.IADD R5, R5, 0x1, -R8 ;  /* 0x000000010505e824 */ /* 0x000fe200078e0a08 */
[----:B------:R-:W-:Y:S01]  /*0ba0*/  @!P3 LOP3.LUT R9, RZ, R12, RZ, 0x33, !PT ;  /* 0x0000000cff09b212 */ /* 0x000fe200078e33ff */
[----:B------:R-:W-:Y:S01]  /*0bb0*/  IMAD.MOV R11, RZ, RZ, -R11 ;  /* 0x000000ffff0b7224 */ /* 0x000fe200078e0a0b */
[----:B------:R-:W-:Y:S01]  /*0bc0*/  ISETP.GT.U32.AND P3, PT, R8, R17, PT ;  /* 0x000000110800720c */ /* 0x000fe20003f64070 */
[----:B------:R-:W-:Y:S01]  /*0bd0*/  IMAD.HI.U32 R10, R4, R25, RZ ;  /* 0x00000019040a7227 */ /* 0x000fe200078e00ff */
[----:B------:R-:W-:-:S03]  /*0be0*/  ISETP.GT.U32.AND P6, PT, R8, R5, PT ;  /* 0x000000050800720c */ /* 0x000fc60003fc4070 */
[----:B------:R-:W-:Y:S02]  /*0bf0*/  IMAD.MOV R10, RZ, RZ, -R10 ;  /* 0x000000ffff0a7224 */ /* 0x000fe400078e0a0a */
[--C-:B------:R-:W-:Y:S02]  /*0c00*/  @!P2 IMAD.IADD R7, R7, 0x1, -R8.reuse ;  /* 0x000000010707a824 */ /* 0x100fe400078e0a08 */
[C---:B------:R-:W-:Y:S02]  /*0c10*/  IMAD R25, R8.reuse, R10, R25 ;  /* 0x0000000a08197224 */ /* 0x040fe400078e0219 */
[C---:B------:R-:W-:Y:S01]  /*0c20*/  IMAD R23, R8.reuse, R11, R27 ;  /* 0x0000000b08177224 */ /* 0x040fe200078e021b */
[C---:B------:R-:W-:Y:S01]  /*0c30*/  ISETP.GT.U32.AND P2, PT, R8.reuse, R7, PT ;  /* 0x000000070800720c */ /* 0x040fe20003f44070 */
[----:B------:R-:W-:Y:S01]  /*0c40*/  @!P3 IMAD.IADD R17, R17, 0x1, -R8 ;  /* 0x000000011111b824 */ /* 0x000fe200078e0a08 */
[----:B------:R-:W-:Y:S01]  /*0c50*/  ISETP.GT.U32.AND P3, PT, R8, R25, PT ;  /* 0x000000190800720c */ /* 0x000fe20003f64070 */
[----:B------:R-:W-:-:S04]  /*0c60*/  IMAD.HI.U32 R14, R4, R31, RZ ;  /* 0x0000001f040e7227 */ /* 0x000fc800078e00ff */
[----:B------:R-:W-:Y:S01]  /*0c70*/  @!P6 IMAD.IADD R5, R5, 0x1, -R8 ;  /* 0x000000010505e824 */ /* 0x000fe200078e0a08 */
[----:B------:R-:W-:Y:S01]  /*0c80*/  ISETP.GT.U32.AND P6, PT, R8, R21, PT ;  /* 0x000000150800720c */ /* 0x000fe20003fc4070 */
[----:B------:R-:W-:Y:S02]  /*0c90*/  IMAD.MOV R14, RZ, RZ, -R14 ;  /* 0x000000ffff0e7224 */ /* 0x000fe400078e0a0e */
[----:B------:R-:W-:-:S04]  /*0ca0*/  IMAD.HI.U32 R11, R4, R29, RZ ;  /* 0x0000001d040b7227 */ /* 0x000fc800078e00ff */
[----:B------:R-:W-:Y:S01]  /*0cb0*/  @!P2 IMAD.IADD R7, R7, 0x1, -R8 ;  /* 0x000000010707a824 */ /* 0x000fe200078e0a08 */
[----:B------:R-:W-:Y:S01]  /*0cc0*/  ISETP.GT.U32.AND P2, PT, R8, R23, PT ;  /* 0x000000170800720c */ /* 0x000fe20003f44070 */
[----:B------:R-:W-:-:S04]  /*0cd0*/  IMAD.HI.U32 R16, R4, R35, RZ ;  /* 0x0000002304107227 */ /* 0x000fc800078e00ff */
[C---:B------:R-:W-:Y:S02]  /*0ce0*/  IMAD R31, R8.reuse, R14, R31 ;  /* 0x0000000e081f7224 */ /* 0x040fe400078e021f */
[----:B------:R-:W-:Y:S02]  /*0cf0*/  IMAD.MOV R11, RZ, RZ, -R11 ;  /* 0x000000ffff0b7224 */ /* 0x000fe400078e0a0b */
[----:B------:R-:W-:Y:S02]  /*0d00*/  IMAD.MOV R16, RZ, RZ, -R16 ;  /* 0x000000ffff107224 */ /* 0x000fe400078e0a10 */
[--C-:B------:R-:W-:Y:S01]  /*0d10*/  @!P3 IMAD.IADD R25, R25, 0x1, -R8.reuse ;  /* 0x000000011919b824 */ /* 0x100fe200078e0a08 */
[C---:B------:R-:W-:Y:S01]  /*0d20*/  ISETP.GT.U32.AND P3, PT, R8.reuse, R17, PT ;  /* 0x000000110800720c */ /* 0x040fe20003f64070 */
[----:B------:R-:W-:Y:S01]  /*0d30*/  @!P2 IMAD.IADD R23, R23, 0x1, -R8 ;  /* 0x000000011717a824 */ /* 0x000fe200078e0a08 */
[C---:B------:R-:W-:Y:S01]  /*0d40*/  ISETP.GT.U32.AND P2, PT, R8.reuse, R31, PT ;  /* 0x0000001f0800720c */ /* 0x040fe20003f44070 */
[----:B------:R-:W-:-:S02]  /*0d50*/  IMAD R29, R8, R11, R29 ;  /* 0x0000000b081d7224 */ /* 0x000fc400078e021d */
[----:B------:R-:W-:Y:S02]  /*0d60*/  IMAD R35, R8, R16, R35 ;  /* 0x0000001008237224 */ /* 0x000fe400078e0223 */
[----:B------:R-:W-:Y:S02]  /*0d70*/  VIADD R16, R6, 0x4 ;  /* 0x0000000406107836 */ /* 0x000fe40000000000 */
[----:B------:R-:W-:Y:S01]  /*0d80*/  @!P6 IMAD.IADD R21, R21, 0x1, -R8 ;  /* 0x000000011515e824 */ /* 0x000fe200078e0a08 */
[----:B------:R-:W-:Y:S01]  /*0d90*/  ISETP.GT.U32.AND P6, PT, R8, R29, PT ;  /* 0x0000001d0800720c */ /* 0x000fe20003fc4070 */
[----:B------:R-:W-:Y:S01]  /*0da0*/  VIADD R14, R6, 0x5 ;  /* 0x00000005060e7836 */ /* 0x000fe20000000000 */
[----:B------:R-:W-:Y:S01]  /*0db0*/  IABS R39, R16 ;  /* 0x0000001000277213 */ /* 0x000fe20000000000 */
[----:B------:R-:W-:-:S03]  /*0dc0*/  IMAD.HI.U32 R15, R4, R33, RZ ;  /* 0x00000021040f7227 */ /* 0x000fc600078e00ff */
[----:B------:R-:W-:Y:S01]  /*0dd0*/  IABS R37, R14 ;  /* 0x0000000e00257213 */ /* 0x000fe20000000000 */
[----:B------:R-:W-:Y:S02]  /*0de0*/  IMAD.MOV R15, RZ, RZ, -R15 ;  /* 0x000000ffff0f7224 */ /* 0x000fe400078e0a0f */
[----:B------:R-:W-:Y:S01]  /*0df0*/  @!P3 IMAD.IADD R17, R17, 0x1, -R8 ;  /* 0x000000011111b824 */ /* 0x000fe200078e0a08 */
[----:B------:R-:W-:Y:S01]  /*0e00*/  ISETP.GT.U32.AND P3, PT, R8, R21, PT ;  /* 0x000000150800720c */ /* 0x000fe20003f64070 */
[----:B------:R-:W-:-:S04]  /*0e10*/  IMAD.HI.U32 R11, R4, R39, RZ ;  /* 0x00000027040b7227 */ /* 0x000fc800078e00ff */
[----:B------:R-:W-:Y:S01]  /*0e20*/  @!P2 IMAD.IADD R31, R31, 0x1, -R8 ;  /* 0x000000011f1fa824 */ /* 0x000fe200078e0a08 */
[C---:B------:R-:W-:Y:S01]  /*0e30*/  ISETP.GT.U32.AND P2, PT, R8.reuse, R23, PT ;  /* 0x000000170800720c */ /* 0x040fe20003f44070 */
[----:B------:R-:W-:Y:S02]  /*0e40*/  IMAD R33, R8, R15, R33 ;  /* 0x0000000f08217224 */ /* 0x000fe400078e0221 */
[----:B------:R-:W-:-:S04]  /*0e50*/  IMAD.HI.U32 R10, R4, R37, RZ ;  /* 0x00000025040a7227 */ /* 0x000fc800078e00ff */
[----:B------:R-:W-:-:S04]  /*0e60*/  IMAD.HI.U32 R12, R4, R41, RZ ;  /* 0x00000029040c7227 */ /* 0x000fc800078e00ff */
[----:B------:R-:W-:Y:S02]  /*0e70*/  IMAD.MOV R11, RZ, RZ, -R11 ;  /* 0x000000ffff0b7224 */ /* 0x000fe400078e0a0b */
[----:B------:R-:W-:Y:S01]  /*0e80*/  @!P6 IMAD.IADD R29, R29, 0x1, -R8 ;  /* 0x000000011d1de824 */ /* 0x000fe200078e0a08 */
[C---:B------:R-:W-:Y:S01]  /*0e90*/  ISETP.GT.U32.AND P6, PT, R8.reuse, R33, PT ;  /* 0x000000210800720c */ /* 0x040fe20003fc4070 */
[----:B------:R-:W-:Y:S02]  /*0ea0*/  IMAD.MOV R10, RZ, RZ, -R10 ;  /* 0x000000ffff0a7224 */ /* 0x000fe400078e0a0a */
[----:B------:R-:W-:Y:S02]  /*0eb0*/  IMAD R39, R8, R11, R39 ;  /* 0x0000000b08277224 */ /* 0x000fe400078e0227 */
[----:B------:R-:W-:Y:S02]  /*0ec0*/  IMAD.MOV R12, RZ, RZ, -R12 ;  /* 0x000000ffff0c7224 */ /* 0x000fe400078e0a0c */
[----:B------:R-:W-:-:S04]  /*0ed0*/  IMAD.HI.U32 R11, R4, R45, RZ ;  /* 0x0000002d040b7227 */ /* 0x000fc800078e00ff */
[C---:B------:R-:W-:Y:S02]  /*0ee0*/  IMAD R37, R8.reuse, R10, R37 ;  /* 0x0000000a08257224 */ /* 0x040fe400078e0225 */
[C---:B------:R-:W-:Y:S02]  /*0ef0*/  IMAD R41, R8.reuse, R12, R41 ;  /* 0x0000000c08297224 */ /* 0x040fe400078e0229 */
[----:B------:R-:W-:Y:S02]  /*0f00*/  IMAD.MOV R12, RZ, RZ, -R11 ;  /* 0x000000ffff0c7224 */ /* 0x000fe400078e0a0b */
[----:B------:R-:W-:Y:S01]  /*0f10*/  @!P3 IMAD.IADD R21, R21, 0x1, -R8 ;  /* 0x000000011515b824 */ /* 0x000fe200078e0a08 */
[C---:B------:R-:W-:Y:S01]  /*0f20*/  ISETP.GT.U32.AND P3, PT, R8.reuse, R35, PT ;  /* 0x000000230800720c */ /* 0x040fe20003f64070 */
[----:B------:R-:W-:Y:S02]  /*0f30*/  IMAD.MOV.U32 R11, RZ, RZ, R5 ;  /* 0x000000ffff0b7224 */ /* 0x000fe400078e0005 */
[----:B------:R-:W-:Y:S01]  /*0f40*/  IMAD.MOV.U32 R15, RZ, RZ, R7 ;  /* 0x000000ffff0f7224 */ /* 0x000fe200078e0007 */
[----:B------:R-:W-:Y:S01]  /*0f50*/  SHF.R.S32.HI R7, RZ, 0x2, R0 ;  /* 0x00000002ff077819 */ /* 0x000fe20000011400 */
[--C-:B------:R-:W-:Y:S01]  /*0f60*/  @!P2 IMAD.IADD R23, R23, 0x1, -R8.reuse ;  /* 0x000000011717a824 */ /* 0x100fe200078e0a08 */
[C---:B------:R-:W-:Y:S01]  /*0f70*/  ISETP.GT.U32.AND P2, PT, R8.reuse, R37, PT ;  /* 0x000000250800720c */ /* 0x040fe20003f44070 */
[----:B------:R-:W-:Y:S01]  /*0f80*/  @!P0 IMAD.MOV R11, RZ, RZ, -R11 ;  /* 0x000000ffff0b8224 */ /* 0x000fe200078e0a0b */
[C---:B------:R-:W-:Y:S01]  /*0f90*/  ISETP.GT.U32.AND P0, PT, R8.reuse, R25, PT ;  /* 0x000000190800720c */ /* 0x040fe20003f04070 */
[----:B------:R-:W-:Y:S01]  /*0fa0*/  @!P1 IMAD.MOV R15, RZ, RZ, -R15 ;  /* 0x000000ffff0f9224 */ /* 0x000fe200078e0a0f */
[C---:B------:R-:W-:Y:S01]  /*0fb0*/  ISETP.GT.U32.AND P1, PT, R8.reuse, R29, PT ;  /* 0x0000001d0800720c */ /* 0x040fe20003f24070 */
[----:B------:R-:W-:Y:S01]  /*0fc0*/  @!P6 IMAD.IADD R33, R33, 0x1, -R8 ;  /* 0x000000012121e824 */ /* 0x000fe200078e0a08 */
[----:B------:R-:W-:Y:S01]  /*0fd0*/  ISETP.GT.U32.AND P6, PT, R8, R31, PT ;  /* 0x0000001f0800720c */ /* 0x000fe20003fc4070 */
[----:B------:R-:W-:Y:S01]  /*0fe0*/  IMAD.HI.U32 R10, R4, R43, RZ ;  /* 0x0000002b040a7227 */ /* 0x000fe200078e00ff */
[----:B------:R-:W-:-:S03]  /*0ff0*/  SGXT R7, R7, 0x1 ;  /* 0x000000010707781a */ /* 0x000fc60000000200 */
[----:B------:R-:W-:Y:S01]  /*1000*/  IMAD R45, R8, R12, R45 ;  /* 0x0000000c082d7224 */ /* 0x000fe200078e022d */
[----:B------:R-:W-:Y:S01]  /*1010*/  LOP3.LUT R12, R0, 0x7, RZ, 0xc0, !PT ;  /* 0x00000007000c7812 */ /* 0x000fe200078ec0ff */
[----:B------:R-:W-:Y:S02]  /*1020*/  IMAD.MOV R10, RZ, RZ, -R10 ;  /* 0x000000ffff0a7224 */ /* 0x000fe400078e0a0a */
[--C-:B------:R-:W-:Y:S01]  /*1030*/  @!P3 IMAD.IADD R35, R35, 0x1, -R8.reuse ;  /* 0x000000012323b824 */ /* 0x100fe200078e0a08 */
[----:B------:R-:W-:Y:S01]  /*1040*/  ISETP.GT.U32.AND P3, PT, R8, R45, PT ;  /* 0x0000002d0800720c */ /* 0x000fe20003f64070 */
[--C-:B------:R-:W-:Y:S01]  /*1050*/  @!P2 IMAD.IADD R37, R37, 0x1, -R8.reuse ;  /* 0x000000012525a824 */ /* 0x100fe200078e0a08 */
[----:B------:R-:W-:Y:S01]  /*1060*/  ISETP.GE.AND P2, PT, R20, RZ, PT ;  /* 0x000000ff1400720c */ /* 0x000fe20003f46270 */
[C---:B------:R-:W-:Y:S01]  /*1070*/  IMAD R43, R8.reuse, R10, R43 ;  /* 0x0000000a082b7224 */ /* 0x040fe200078e022b */
[----:B------:R-:W-:Y:S01]  /*1080*/  LOP3.LUT R10, R7, 0x90, RZ, 0xc0, !PT ;  /* 0x00000090070a7812 */ /* 0x000fe200078ec0ff */
[----:B------:R-:W-:Y:S01]  /*1090*/  @!P5 IMAD.MOV R17, RZ, RZ, -R17 ;  /* 0x000000ffff11d224 */ /* 0x000fe200078e0a11 */
[C---:B------:R-:W-:Y:S01]  /*10a0*/  ISETP.GT.U32.AND P5, PT, R8.reuse, R33, PT ;  /* 0x000000210800720c */ /* 0x040fe20003fa4070 */
[--C-:B------:R-:W-:Y:S01]  /*10b0*/  @!P0 IMAD.IADD R25, R25, 0x1, -R8.reuse ;  /* 0x0000000119198824 */ /* 0x100fe200078e0a08 */
[C---:B------:R-:W-:Y:S01]  /*10c0*/  ISETP.GT.U32.AND P0, PT, R8.reuse, R39, PT ;  /* 0x000000270800720c */ /* 0x040fe20003f04070 */
[--C-:B------:R-:W-:Y:S01]  /*10d0*/  @!P1 IMAD.IADD R29, R29, 0x1, -R8.reuse ;  /* 0x000000011d1d9824 */ /* 0x100fe200078e0a08 */
[C---:B------:R-:W-:Y:S01]  /*10e0*/  ISETP.GT.U32.AND P1, PT, R8.reuse, R41, PT ;  /* 0x000000290800720c */ /* 0x040fe20003f24070 */
[----:B------:R-:W-:Y:S01]  /*10f0*/  @!P4 IMAD.MOV R21, RZ, RZ, -R21 ;  /* 0x000000ffff15c224 */ /* 0x000fe200078e0a15 */
[C---:B------:R-:W-:Y:S01]  /*1100*/  ISETP.GT.U32.AND P4, PT, R8.reuse, R37, PT ;  /* 0x000000250800720c */ /* 0x040fe20003f84070 */
[----:B------:R-:W-:Y:S01]  /*1110*/  @!P6 IMAD.IADD R31, R31, 0x1, -R8 ;  /* 0x000000011f1fe824 */ /* 0x000fe200078e0a08 */
[----:B------:R-:W-:Y:S01]  /*1120*/  ISETP.GT.U32.AND P6, PT, R8, R43, PT ;  /* 0x0000002b0800720c */ /* 0x000fe20003fc4070 */
[----:B------:R-:W-:-:S04]  /*1130*/  IMAD.HI.U32 R4, R4, R47, RZ ;  /* 0x0000002f04047227 */ /* 0x000fc800078e00ff */
[----:B------:R-:W-:Y:S02]  /*1140*/  IMAD.MOV R4, RZ, RZ, -R4 ;  /* 0x000000ffff047224 */ /* 0x000fe400078e0a04 */
[--C-:B------:R-:W-:Y:S01]  /*1150*/  @!P3 IMAD.IADD R45, R45, 0x1, -R8.reuse ;  /* 0x000000012d2db824 */ /* 0x100fe200078e0a08 */
[C---:B------:R-:W-:Y:S01]  /*1160*/  ISETP.GT.U32.AND P3, PT, R8.reuse, R35, PT ;  /* 0x000000230800720c */ /* 0x040fe20003f64070 */
[----:B------:R-:W-:Y:S02]  /*1170*/  IMAD R47, R8, R4, R47 ;  /* 0x00000004082f7224 */ /* 0x000fe400078e022f */
[--C-:B------:R-:W-:Y:S01]  /*1180*/  @!P5 IMAD.IADD R33, R33, 0x1, -R8.reuse ;  /* 0x000000012121d824 */ /* 0x100fe200078e0a08 */
[----:B------:R-:W-:Y:S01]  /*1190*/  ISETP.GE.AND P5, PT, R18, RZ, PT ;  /* 0x000000ff1200720c */ /* 0x000fe20003fa6270 */
[--C-:B------:R-:W-:Y:S01]  /*11a0*/  @!P0 IMAD.IADD R39, R39, 0x1, -R8.reuse ;  /* 0x0000000127278824 */ /* 0x100fe200078e0a08 */
[----:B------:R-:W-:Y:S01]  /*11b0*/  ISETP.GE.AND P0, PT, R22, RZ, PT ;  /* 0x000000ff1600720c */ /* 0x000fe20003f06270 */
[--C-:B------:R-:W-:Y:S01]  /*11c0*/  @!P1 IMAD.IADD R41, R41, 0x1, -R8.reuse ;  /* 0x0000000129299824 */ /* 0x100fe200078e0a08 */
[----:B------:R-:W-:Y:S01]  /*11d0*/  ISETP.GE.AND P1, PT, R24, RZ, PT ;  /* 0x000000ff1800720c */ /* 0x000fe20003f26270 */
[--C-:B------:R-:W-:Y:S01]  /*11e0*/  @!P4 IMAD.IADD R37, R37, 0x1, -R8.reuse ;  /* 0x000000012525c824 */ /* 0x100fe200078e0a08 */
[----:B------:R-:W-:Y:S01]  /*11f0*/  ISETP.GT.U32.AND P4, PT, R8, R47, PT ;  /* 0x0000002f0800720c */ /* 0x000fe20003f84070 */
[----:B------:R-:W-:Y:S01]  /*1200*/  @!P6 IMAD.IADD R43, R43, 0x1, -R8 ;  /* 0x000000012b2be824 */ /* 0x000fe200078e0a08 */
[----:B------:R-:W-:Y:S01]  /*1210*/  ISETP.GE.AND P6, PT, R26, RZ, PT ;  /* 0x000000ff1a00720c */ /* 0x000fe20003fc6270 */
[----:B------:R-:W-:Y:S01]  /*1220*/  IMAD.SHL.U32 R5, R0, 0x20, RZ ;  /* 0x0000002000057824 */ /* 0x000fe200078e00ff */
[----:B------:R-:W-:Y:S01]  /*1230*/  LOP3.LUT R18, R3, 0x18, RZ, 0xfc, !PT ;  /* 0x0000001803127812 */ /* 0x000fe200078efcff */
[----:B------:R-:W-:-:S02]  /*1240*/  IMAD.MOV.U32 R27, RZ, RZ, R25 ;  /* 0x000000ffff1b7224 */ /* 0x000fc400078e0019 */
[--C-:B------:R-:W-:Y:S01]  /*1250*/  @!P3 IMAD.IADD R35, R35, 0x1, -R8.reuse ;  /* 0x000000012323b824 */ /* 0x100fe200078e0a08 */
[----:B------:R-:W-:Y:S01]  /*1260*/  LOP3.LUT R25, R5, 0x400, RZ, 0xc0, !PT ;  /* 0x0000040005197812 */ /* 0x000fe200078ec0ff */
[----:B------:R-:W-:Y:S01]  /*1270*/  IMAD.SHL.U32 R4, R0, 0x2, RZ ;  /* 0x0000000200047824 */ /* 0x000fe200078e00ff */
[----:B------:R-:W-:Y:S01]  /*1280*/  ISETP.GE.AND P3, PT, R14, RZ, PT ;  /* 0x000000ff0e00720c */ /* 0x000fe20003f66270 */
[----:B------:R-:W-:Y:S01]  /*1290*/  @!P5 IMAD.MOV R23, RZ, RZ, -R23 ;  /* 0x000000ffff17d224 */ /* 0x000fe200078e0a17 */
[----:B------:R-:W-:Y:S01]  /*12a0*/  LOP3.LUT R5, R10, 0x60, R5, 0xf8, !PT ;  /* 0x000000600a057812 */ /* 0x000fe200078ef805 */
[C---:B------:R-:W-:Y:S01]  /*12b0*/  IMAD R14, R12.reuse, 0x80, R25 ;  /* 0x000000800c0e7824 */ /* 0x040fe200078e0219 */
[----:B------:R-:W-:Y:S01]  /*12c0*/  SHF.R.S32.HI R10, RZ, 0x1f, R19 ;  /* 0x0000001fff0a7819 */ /* 0x000fe20000011413 */
[----:B------:R-:W-:Y:S01]  /*12d0*/  IMAD.SHL.U32 R25, R12, 0x10, RZ ;  /* 0x000000100c197824 */ /* 0x000fe200078e00ff */
[C---:B------:R-:W-:Y:S01]  /*12e0*/  ISETP.GT.U32.AND P5, PT, R8.reuse, R43, PT ;  /* 0x0000002b0800720c */ /* 0x040fe20003fa4070 */
[----:B------:R-:W-:Y:S01]  /*12f0*/  @!P2 IMAD.MOV R27, RZ, RZ, -R27 ;  /* 0x000000ffff1ba224 */ /* 0x000fe200078e0a1b */
[C---:B------:R-:W-:Y:S01]  /*1300*/  ISETP.GT.U32.AND P2, PT, R8.reuse, R39, PT ;  /* 0x000000270800720c */ /* 0x040fe20003f44070 */
[----:B------:R-:W-:Y:S01]  /*1310*/  @!P0 IMAD.MOV R29, RZ, RZ, -R29 ;  /* 0x000000ffff1d8224 */ /* 0x000fe200078e0a1d */
[C---:B------:R-:W-:Y:S01]  /*1320*/  ISETP.GT.U32.AND P0, PT, R8.reuse, R41, PT ;  /* 0x000000290800720c */ /* 0x040fe20003f04070 */
[----:B------:R-:W-:Y:S01]  /*1330*/  @!P1 IMAD.MOV R31, RZ, RZ, -R31 ;  /* 0x000000ffff1f9224 */ /* 0x000fe200078e0a1f */
[----:B------:R-:W-:Y:S01]  /*1340*/  ISETP.GT.U32.AND P1, PT, R8, R45, PT ;  /* 0x0000002d0800720c */ /* 0x000fe20003f24070 */
[----:B------:R-:W-:Y:S01]  /*1350*/  @!P4 IMAD.IADD R47, R47, 0x1, -R8 ;  /* 0x000000012f2fc824 */ /* 0x000fe200078e0a08 */
[----:B------:R-:W-:Y:S01]  /*1360*/  LOP3.LUT R25, R25, 0x30, R4, 0x78, !PT ;  /* 0x0000003019197812 */ /* 0x000fe200078e7804 */
[----:B------:R-:W-:Y:S01]  /*1370*/  @!P6 IMAD.MOV R33, RZ, RZ, -R33 ;  /* 0x000000ffff21e224 */ /* 0x000fe200078e0a21 */
[----:B------:R-:W-:Y:S01]  /*1380*/  ISETP.GE.AND P6, PT, R28, RZ, PT ;  /* 0x000000ff1c00720c */ /* 0x000fe20003fc6270 */
[----:B------:R-:W-:Y:S01]  /*1390*/  IMAD.SHL.U32 R7, R0, 0x10, RZ ;  /* 0x0000001000077824 */ /* 0x000fe200078e00ff */
[----:B------:R-:W-:Y:S01]  /*13a0*/  LEA.HI R19, R10, R19, RZ, 0x6 ;  /* 0x000000130a137211 */ /* 0x000fe200078f30ff */
[--C-:B------:R-:W-:Y:S01]  /*13b0*/  @!P5 IMAD.IADD R43, R43, 0x1, -R8.reuse ;  /* 0x000000012b2bd824 */ /* 0x100fe200078e0a08 */
[----:B------:R-:W0:Y:S01]  /*13c0*/  LDC R10, c[0x0][0x3b0] ;  /* 0x0000ec00ff0a7b82 */ /* 0x000e220000000800 */
[----:B------:R-:W-:Y:S01]  /*13d0*/  ISETP.GT.U32.AND P4, PT, R8, R47, PT ;  /* 0x0000002f0800720c */ /* 0x000fe20003f84070 */
[----:B------:R-:W-:Y:S01]  /*13e0*/  @!P2 IMAD.IADD R39, R39, 0x1, -R8 ;  /* 0x000000012727a824 */ /* 0x000fe200078e0a08 */
[----:B------:R-:W-:Y:S01]  /*13f0*/  LOP3.LUT R12, R5, 0x10, R4, 0x78, !PT ;  /* 0x00000010050c7812 */ /* 0x000fe200078e7804 */
[----:B------:R-:W-:Y:S01]  /*1400*/  IMAD.IADD R5, R14, 0x1, R25 ;  /* 0x000000010e057824 */ /* 0x000fe200078e0219 */
[----:B------:R-:W-:Y:S01]  /*1410*/  ISETP.GE.AND P5, PT, R32, RZ, PT ;  /* 0x000000ff2000720c */ /* 0x000fe20003fa6270 */
[--C-:B------:R-:W-:Y:S01]  /*1420*/  @!P0 IMAD.IADD R41, R41, 0x1, -R8.reuse ;  /* 0x0000000129298824 */ /* 0x100fe200078e0a08 */
[----:B------:R-:W-:Y:S01]  /*1430*/  ISETP.GE.AND P2, PT, R16, RZ, PT ;  /* 0x000000ff1000720c */ /* 0x000fe20003f46270 */
[----:B------:R-:W1:Y:S01]  /*1440*/  LDC.64 R24, c[0x0][0x388] ;  /* 0x0000e200ff187b82 */ /* 0x000e620000000a00 */
[--C-:B------:R-:W-:Y:S01]  /*1450*/  @!P1 IMAD.IADD R45, R45, 0x1, -R8.reuse ;  /* 0x000000012d2d9824 */ /* 0x100fe200078e0a08 */
[----:B------:R-:W-:Y:S01]  /*1460*/  ISETP.GE.AND P0, PT, R30, RZ, PT ;  /* 0x000000ff1e00720c */ /* 0x000fe20003f06270 */
[----:B------:R-:W-:Y:S01]  /*1470*/  @!P6 IMAD.MOV R35, RZ, RZ, -R35 ;  /* 0x000000ffff23e224 */ /* 0x000fe200078e0a23 */
[----:B------:R-:W-:Y:S01]  /*1480*/  ISETP.GE.AND P1, PT, R34, RZ, PT ;  /* 0x000000ff2200720c */ /* 0x000fe20003f26270 */
[----:B------:R-:W-:Y:S01]  /*1490*/  @!P3 IMAD.MOV R37, RZ, RZ, -R37 ;  /* 0x000000ffff25b224 */ /* 0x000fe200078e0a25 */
[----:B------:R-:W-:Y:S01]  /*14a0*/  ISETP.GE.AND P6, PT, R6, RZ, PT ;  /* 0x000000ff0600720c */ /* 0x000fe20003fc6270 */
[----:B------:R-:W-:Y:S01]  /*14b0*/  @!P4 IMAD.IADD R47, R47, 0x1, -R8 ;  /* 0x000000012f2fc824 */ /* 0x000fe200078e0a08 */
[----:B------:R-:W-:Y:S01]  /*14c0*/  ISETP.NE.AND P4, PT, R13, RZ, PT ;  /* 0x000000ff0d00720c */ /* 0x000fe20003f85270 */
[----:B------:R-:W4:Y:S01]  /*14d0*/  LDC R16, c[0x0][0x3ac] ;  /* 0x0000eb00ff107b82 */ /* 0x000f220000000800 */
[----:B------:R-:W-:Y:S01]  /*14e0*/  LOP3.LUT R8, RZ, R13, RZ, 0x33, !PT ;  /* 0x0000000dff087212 */ /* 0x000fe200078e33ff */
[----:B------:R-:W-:Y:S01]  /*14f0*/  @!P5 IMAD.MOV R43, RZ, RZ, -R43 ;  /* 0x000000ffff2bd224 */ /* 0x000fe200078e0a2b */
[----:B------:R-:W-:Y:S01]  /*1500*/  LOP3.LUT R7, R7, 0x100, RZ, 0xc0, !PT ;  /* 0x0000010007077812 */ /* 0x000fe200078ec0ff */
[----:B------:R-:W-:Y:S01]  /*1510*/  @!P2 IMAD.MOV R39, RZ, RZ, -R39 ;  /* 0x000000ffff27a224 */ /* 0x000fe200078e0a27 */
[C---:B------:R-:W-:Y:S01]  /*1520*/  SEL R11, R8.reuse, R11, !P4 ;  /* 0x0000000b080b7207 */ /* 0x040fe20006000000 */
[----:B------:R-:W-:Y:S01]  /*1530*/  @!P0 IMAD.MOV R41, RZ, RZ, -R41 ;  /* 0x000000ffff298224 */ /* 0x000fe200078e0a29 */
[C---:B------:R-:W-:Y:S01]  /*1540*/  SEL R15, R8.reuse, R15, !P4 ;  /* 0x0000000f080f7207 */ /* 0x040fe20006000000 */
[----:B------:R-:W-:Y:S01]  /*1550*/  @!P1 IMAD.MOV R45, RZ, RZ, -R45 ;  /* 0x000000ffff2d9224 */ /* 0x000fe200078e0a2d */
[C---:B------:R-:W-:Y:S01]  /*1560*/  SEL R21, R8.reuse, R21, !P4 ;  /* 0x0000001508157207 */ /* 0x040fe20006000000 */
[-C--:B0-----:R-:W-:Y:S01]  /*1570*/  IMAD R11, R11, R10.reuse, RZ ;  /* 0x0000000a0b0b7224 */ /* 0x081fe200078e02ff */
[C---:B------:R-:W-:Y:S01]  /*1580*/  SEL R23, R8.reuse, R23, !P4 ;  /* 0x0000001708177207 */ /* 0x040fe20006000000 */
[----:B------:R-:W-:Y:S01]  /*1590*/  @!P6 IMAD.MOV R47, RZ, RZ, -R47 ;  /* 0x000000ffff2fe224 */ /* 0x000fe200078e0a2f */
[C---:B------:R-:W-:Y:S01]  /*15a0*/  SEL R29, R8.reuse, R29, !P4 ;  /* 0x0000001d081d7207 */ /* 0x040fe20006000000 */
[-C--:B------:R-:W-:Y:S01]  /*15b0*/  IMAD R15, R15, R10.reuse, RZ ;  /* 0x0000000a0f0f7224 */ /* 0x080fe200078e02ff */
        /* <DEDUP_REMOVED lines=19> */
[----:B------:R-:W-:Y:S01]  /*16f0*/  IMAD R51, R37, R10, RZ ;  /* 0x0000000a25337224 */ /* 0x000fe200078e02ff */
[----:B-1----:R-:W-:Y:S01]  /*1700*/  LEA R80, P3, R11, R24, 0x1 ;  /* 0x000000180b507211 */ /* 0x002fe200078608ff */
[-C--:B------:R-:W-:Y:S01]  /*1710*/  IMAD R39, R39, R10.reuse, RZ ;  /* 0x0000000a27277224 */ /* 0x080fe200078e02ff */
[----:B------:R-:W-:Y:S01]  /*1720*/  SEL R8, R8, R47, !P4 ;  /* 0x0000002f08087207 */ /* 0x000fe20006000000 */
[----:B------:R-:W-:Y:S01]  /*1730*/  IMAD R41, R41, R10, RZ ;  /* 0x0000000a29297224 */ /* 0x000fe200078e02ff */
[-C--:B------:R-:W-:Y:S01]  /*1740*/  LEA R78, P2, R15, R24.reuse, 0x1 ;  /* 0x000000180f4e7211 */ /* 0x080fe200078408ff */
[----:B---3--:R-:W-:Y:S01]  /*1750*/  IMAD R9, R9, UR5, RZ ;  /* 0x0000000509097c24 */ /* 0x008fe2000f8e02ff */
[----:B------:R-:W-:Y:S01]  /*1760*/  LEA R34, P0, R21, R24, 0x1 ;  /* 0x0000001815227211 */ /* 0x000fe200078008ff */
[-C--:B------:R-:W-:Y:S01]  /*1770*/  IMAD R8, R8, R10.reuse, RZ ;  /* 0x0000000a08087224 */ /* 0x080fe200078e02ff */
[----:B------:R-:W-:Y:S01]  /*1780*/  IADD3 R7, PT, PT, R12, UR4, R7 ;  /* 0x000000040c077c10 */ /* 0x000fe2000fffe007 */
[----:B------:R-:W-:Y:S01]  /*1790*/  IMAD R12, R45, R10, RZ ;  /* 0x0000000a2d0c7224 */ /* 0x000fe200078e02ff */
[-C--:B------:R-:W-:Y:S01]  /*17a0*/  LEA R32, P4, R23, R24.reuse, 0x1 ;  /* 0x0000001817207211 */ /* 0x080fe200078808ff */
[----:B------:R-:W0:Y:S01]  /*17b0*/  LDCU UR5, c[0x0][0x3a0] ;  /* 0x00007400ff0577ac */ /* 0x000e220008000800 */
[----:B------:R-:W-:-:S02]  /*17c0*/  LEA R20, P5, R29, R24, 0x1 ;  /* 0x000000181d147211 */ /* 0x000fc400078a08ff */
[-C--:B------:R-:W-:Y:S02]  /*17d0*/  LEA.HI.X.SX32 R81, R11, R25.reuse, 0x1, P3 ;  /* 0x000000190b517211 */ /* 0x080fe400018f0eff */
[-C--:B------:R-:W-:Y:S02]  /*17e0*/  LEA R36, P1, R17, R24.reuse, 0x1 ;  /* 0x0000001811247211 */ /* 0x080fe400078208ff */
[-C--:B------:R-:W-:Y:S02]  /*17f0*/  LEA R22, P6, R27, R24.reuse, 0x1 ;  /* 0x000000181b167211 */ /* 0x080fe400078c08ff */
[-C--:B------:R-:W-:Y:S02]  /*1800*/  LEA R74, P3, R31, R24.reuse, 0x1 ;  /* 0x000000181f4a7211 */ /* 0x080fe400078608ff */
[----:B------:R-:W-:Y:S02]  /*1810*/  LEA.HI.X.SX32 R79, R15, R25, 0x1, P2 ;  /* 0x000000190f4f7211 */ /* 0x000fe400010f0eff */
[----:B------:R-:W-:-:S02]  /*1820*/  LEA R54, P2, R55, R24, 0x1 ;  /* 0x0000001837367211 */ /* 0x000fc400078408ff */
[-C--:B------:R-:W-:Y:S02]  /*1830*/  LEA.HI.X.SX32 R35, R21, R25.reuse, 0x1, P0 ;  /* 0x0000001915237211 */ /* 0x080fe400000f0eff */
[-C--:B------:R-:W-:Y:S02]  /*1840*/  LEA.HI.X.SX32 R33, R23, R25.reuse, 0x1, P4 ;  /* 0x0000001917217211 */ /* 0x080fe400020f0eff */
[-C--:B------:R-:W-:Y:S02]  /*1850*/  LEA.HI.X.SX32 R21, R29, R25.reuse, 0x1, P5 ;  /* 0x000000191d157211 */ /* 0x080fe400028f0eff */
[----:B------:R-:W-:Y:S02]  /*1860*/  CS2R R28, SRZ ;  /* 0x00000000001c7805 */ /* 0x000fe4000001ff00 */
[-C--:B------:R-:W-:Y:S02]  /*1870*/  LEA.HI.X.SX32 R37, R17, R25.reuse, 0x1, P1 ;  /* 0x0000001911257211 */ /* 0x080fe400008f0eff */
[----:B------:R-:W-:-:S02]  /*1880*/  LEA.HI.X.SX32 R23, R27, R25, 0x1, P6 ;  /* 0x000000191b177211 */ /* 0x000fc400030f0eff */
[-C--:B------:R-:W-:Y:S02]  /*1890*/  LEA R44, P5, R43, R24.reuse, 0x1 ;  /* 0x000000182b2c7211 */ /* 0x080fe400078a08ff */
[----:B------:R-:W-:Y:S02]  /*18a0*/  LEA.HI.X.SX32 R75, R31, R25, 0x1, P3 ;  /* 0x000000191f4b7211 */ /* 0x000fe400018f0eff */
[----:B------:R-:W-:Y:S02]  /*18b0*/  CS2R R30, SRZ ;  /* 0x00000000001e7805 */ /* 0x000fe4000001ff00 */
[-C--:B------:R-:W-:Y:S02]  /*18c0*/  LEA R52, P1, R53, R24.reuse, 0x1 ;  /* 0x0000001835347211 */ /* 0x080fe400078208ff */
[-C--:B------:R-:W-:Y:S02]  /*18d0*/  LEA R50, P0, R51, R24.reuse, 0x1 ;  /* 0x0000001833327211 */ /* 0x080fe400078008ff */
[----:B------:R-:W-:-:S02]  /*18e0*/  LEA R48, P4, R39, R24, 0x1 ;  /* 0x0000001827307211 */ /* 0x000fc400078808ff */
[-C--:B------:R-:W-:Y:S02]  /*18f0*/  LEA R46, P6, R41, R24.reuse, 0x1 ;  /* 0x00000018292e7211 */ /* 0x080fe400078c08ff */
[-C--:B------:R-:W-:Y:S02]  /*1900*/  LEA R42, P3, R12, R24.reuse, 0x1 ;  /* 0x000000180c2a7211 */ /* 0x080fe400078608ff */
[-C--:B------:R-:W-:Y:S02]  /*1910*/  LEA.HI.X.SX32 R55, R55, R25.reuse, 0x1, P2 ;  /* 0x0000001937377211 */ /* 0x080fe400010f0eff */
[----:B------:R-:W-:Y:S02]  /*1920*/  LEA R82, P2, R8, R24, 0x1 ;  /* 0x0000001808527211 */ /* 0x000fe400078408ff */
[-C--:B------:R-:W-:Y:S02]  /*1930*/  LEA.HI.X.SX32 R45, R43, R25.reuse, 0x1, P5 ;  /* 0x000000192b2d7211 */ /* 0x080fe400028f0eff */
[----:B------:R-:W-:-:S02]  /*1940*/  LEA.HI.X.SX32 R53, R53, R25, 0x1, P1 ;  /* 0x0000001935357211 */ /* 0x000fc400008f0eff */
[-C--:B------:R-:W-:Y:S02]  /*1950*/  LEA.HI.X.SX32 R51, R51, R25.reuse, 0x1, P0 ;  /* 0x0000001933337211 */ /* 0x080fe400000f0eff */
[-C--:B------:R-:W-:Y:S02]  /*1960*/  LEA.HI.X.SX32 R49, R39, R25.reuse, 0x1, P4 ;  /* 0x0000001927317211 */ /* 0x080fe400020f0eff */
[-C--:B------:R-:W-:Y:S02]  /*1970*/  LEA.HI.X.SX32 R47, R41, R25.reuse, 0x1, P6 ;  /* 0x00000019292f7211 */ /* 0x080fe400030f0eff */
[-C--:B------:R-:W-:Y:S02]  /*1980*/  LEA.HI.X.SX32 R43, R12, R25.reuse, 0x1, P3 ;  /* 0x000000190c2b7211 */ /* 0x080fe400018f0eff */
[----:B------:R-:W-:Y:S02]  /*1990*/  LEA.HI.X.SX32 R25, R8, R25, 0x1, P2 ;  /* 0x0000001908197211 */ /* 0x000fe400010f0eff */
[----:B------:R-:W1:Y:S01]  /*19a0*/  LDC R8, c[0x0][0x3a8] ;  /* 0x0000ea00ff087b82 */ /* 0x000e620000000800 */
[----:B------:R-:W-:-:S02]  /*19b0*/  LOP3.LUT R17, R3, 0x14, RZ, 0xfc, !PT ;  /* 0x0000001403117812 */ /* 0x000fc400078efcff */
[C---:B------:R-:W-:Y:S02]  /*19c0*/  LOP3.LUT R15, R3.reuse, 0x10, RZ, 0xfc, !PT ;  /* 0x00000010030f7812 */ /* 0x040fe400078efcff */
[C---:B------:R-:W-:Y:S02]  /*19d0*/  LOP3.LUT R14, R3.reuse, 0xc, RZ, 0xfc, !PT ;  /* 0x0000000c030e7812 */ /* 0x040fe400078efcff */
[C---:B------:R-:W-:Y:S02]  /*19e0*/  LOP3.LUT R12, R3.reuse, 0x8, RZ, 0xfc, !PT ;  /* 0x00000008030c7812 */ /* 0x040fe400078efcff */
[----:B------:R-:W-:Y:S02]  /*19f0*/  LOP3.LUT R11, R3, 0x4, RZ, 0xfc, !PT ;  /* 0x00000004030b7812 */ /* 0x000fe400078efcff */
[----:B--2---:R-:W-:Y:S02]  /*1a00*/  LEA R76, P1, R9, R76, 0x1 ;  /* 0x0000004c094c7211 */ /* 0x004fe400078208ff */
[----:B------:R-:W-:-:S02]  /*1a10*/  SHF.R.S32.HI R19, RZ, 0x6, R19 ;  /* 0x00000006ff137819 */ /* 0x000fc40000011413 */
[----:B------:R-:W-:Y:S01]  /*1a20*/  LEA.HI.X.SX32 R77, R9, R77, 0x1, P1 ;  /* 0x0000004d094d7211 */ /* 0x000fe200008f0eff */
[----:B----4-:R-:W-:Y:S01]  /*1a30*/  IMAD R9, R59, R16, RZ ;  /* 0x000000103b097224 */ /* 0x010fe200078e02ff */
[----:B------:R-:W-:Y:S01]  /*1a40*/  LOP3.LUT R58, R5, 0x40, RZ, 0x3c, !PT ;  /* 0x00000040053a7812 */ /* 0x000fe200078e3cff */
[-C--:B-1----:R-:W-:Y:S02]  /*1a50*/  IMAD R65, R65, R8.reuse, RZ ;  /* 0x0000000841417224 */ /* 0x082fe400078e02ff */
[-C--:B------:R-:W-:Y:S02]  /*1a60*/  IMAD R66, R66, R8.reuse, RZ ;  /* 0x0000000842427224 */ /* 0x080fe400078e02ff */
[-C--:B------:R-:W-:Y:S02]  /*1a70*/  IMAD R67, R67, R8.reuse, RZ ;  /* 0x0000000843437224 */ /* 0x080fe400078e02ff */
[-C--:B------:R-:W-:Y:S02]  /*1a80*/  IMAD R68, R68, R8.reuse, RZ ;  /* 0x0000000844447224 */ /* 0x080fe400078e02ff */
[----:B------:R-:W-:-:S02]  /*1a90*/  IMAD R69, R69, R8, RZ ;  /* 0x0000000845457224 */ /* 0x000fc400078e02ff */
[-C--:B------:R-:W-:Y:S02]  /*1aa0*/  IMAD R70, R70, R8.reuse, RZ ;  /* 0x0000000846467224 */ /* 0x080fe400078e02ff */
[-C--:B------:R-:W-:Y:S02]  /*1ab0*/  IMAD R71, R71, R8.reuse, RZ ;  /* 0x0000000847477224 */ /* 0x080fe400078e02ff */
        /* <DEDUP_REMOVED lines=8> */
[----:B------:R-:W-:Y:S02]  /*1b40*/  IMAD.SHL.U32 R10, R8, 0x40, RZ ;  /* 0x00000040080a7824 */ /* 0x000fe400078e00ff */
[----:B------:R-:W-:-:S02]  /*1b50*/  IMAD R13, R3, R8, RZ ;  /* 0x00000008030d7224 */ /* 0x000fc400078e02ff */
[----:B------:R-:W-:Y:S01]  /*1b60*/  IMAD.SHL.U32 R8, R16, 0x40, RZ ;  /* 0x0000004010087824 */ /* 0x000fe200078e00ff */
[----:B0-----:R-:W-:-:S07]  /*1b70*/  LOP3.LUT R16, R64, 0x50, RZ, 0x3c, !PT ;  /* 0x0000005040107812 */ /* 0x001fce00078e3cff */
.L_x_1:
[----:B------:R-:W-:Y:S01]  /*1b80*/  ISETP.GE.AND P0, PT, R3, UR5, PT ;  /* 0x0000000503007c0c */ /* 0x000fe2000bf06270 */
[----:B------:R-:W-:Y:S01]  /*1b90*/  IMAD.WIDE R40, R13, 0x2, R76 ;  /* 0x000000020d287825 */ /* 0x000fe200078e024c */
[C---:B------:R-:W-:Y:S02]  /*1ba0*/  LOP3.LUT R24, R3.reuse, 0x4, RZ, 0xfc, !PT ;  /* 0x0000000403187812 */ /* 0x040fe400078efcff */
[----:B------:R-:W-:Y:S02]  /*1bb0*/  PRMT R27, RZ, 0x7610, R27 ;  /* 0x00007610ff1b7816 */ /* 0x000fe4000000001b */
[----:B------:R-:W-:Y:S02]  /*1bc0*/  ISETP.GE.AND P1, PT, R24, UR5, PT ;  /* 0x0000000518007c0c */ /* 0x000fe4000bf26270 */
[C---:B------:R-:W-:Y:S02]  /*1bd0*/  LOP3.LUT R24, R3.reuse, 0x10, RZ, 0xfc, !PT ;  /* 0x0000001003187812 */ /* 0x040fe400078efcff */
[----:B------:R-:W-:-:S02]  /*1be0*/  LOP3.LUT R38, R3, 0xc, RZ, 0xfc, !PT ;  /* 0x0000000c03267812 */ /* 0x000fc400078efcff */
[----:B------:R-:W-:Y:S01]  /*1bf0*/  LOP3.LUT R26, R3, 0x8, RZ, 0xfc, !PT ;  /* 0x00000008031a7812 */ /* 0x000fe200078efcff */
[----:B------:R-:W2:Y:S01]  /*1c00*/  @!P0 LDG.E.U16 R27, desc[UR6][R40.64] ;  /* 0x00000006281b8981 */ /* 0x000ea2000c1e1500 */
[----:B------:R-:W-:Y:S02]  /*1c10*/  ISETP.GE.AND P0, PT, R24, UR5, PT ;  /* 0x0000000518007c0c */ /* 0x000fe4000bf06270 */
[----:B------:R-:W-:Y:S01]  /*1c20*/  ISETP.GE.AND P3, PT, R38, UR5, PT ;  /* 0x0000000526007c0c */ /* 0x000fe2000bf66270 */
[----:B------:R-:W-:Y:S01]  /*1c30*/  IMAD.WIDE R38, R11, 0x2, R76 ;  /* 0x000000020b267825 */ /* 0x000fe200078e024c */
[----:B------:R-:W-:Y:S02]  /*1c40*/  PRMT R83, RZ, 0x7610, R83 ;  /* 0x00007610ff537816 */ /* 0x000fe40000000053 */
[----:B------:R-:W-:Y:S01]  /*1c50*/  LOP3.LUT R24, R3, 0x18, RZ, 0xfc, !PT ;  /* 0x0000001803187812 */ /* 0x000fe200078efcff */
[----:B------:R-:W-:Y:S01]  /*1c60*/  IMAD.WIDE R86, R15, 0x2, R76 ;  /* 0x000000020f567825 */ /* 0x000fe200078e024c */
[----:B------:R-:W-:-:S02]  /*1c70*/  ISETP.GE.AND P2, PT, R26, UR5, PT ;  /* 0x000000051a007c0c */ /* 0x000fc4000bf46270 */
[----:B------:R-:W-:Y:S01]  /*1c80*/  PRMT R93, RZ, 0x7610, R93 ;  /* 0x00007610ff5d7816 */ /* 0x000fe2000000005d */
[----:B------:R-:W3:Y:S01]  /*1c90*/  @!P1 LDG.E.U16 R83, desc[UR6][R38.64] ;  /* 0x0000000626539981 */ /* 0x000ee2000c1e1500 */
[----:B------:R-:W-:Y:S02]  /*1ca0*/  ISETP.GE.AND P1, PT, R24, UR5, PT ;  /* 0x0000000518007c0c */ /* 0x000fe4000bf26270 */
[----:B------:R-:W-:Y:S02]  /*1cb0*/  LOP3.LUT R24, R3, 0x1c, RZ, 0xfc, !PT ;  /* 0x0000001c03187812 */ /* 0x000fe400078efcff */
[----:B------:R-:W4:Y:S01]  /*1cc0*/  @!P0 LDG.E.U16 R93, desc[UR6][R86.64] ;  /* 0x00000006565d8981 */ /* 0x000f22000c1e1500 */
[----:B------:R-:W-:Y:S01]  /*1cd0*/  PRMT R84, RZ, 0x7610, R84 ;  /* 0x00007610ff547816 */ /* 0x000fe20000000054 */
[----:B------:R-:W-:Y:S01]  /*1ce0*/  IMAD.WIDE R88, R12, 0x2, R76 ;  /* 0x000000020c587825 */ /* 0x000fe200078e024c */
[----:B------:R-:W-:-:S04]  /*1cf0*/  ISETP.GE.AND P0, PT, R24, UR5, PT ;  /* 0x0000000518007c0c */ /* 0x000fc8000bf06270 */
[----:B------:R0:W5:Y:S01]  /*1d00*/  @!P2 LDG.E.U16 R84, desc[UR6][R88.64] ;  /* 0x000000065854a981 */ /* 0x000162000c1e1500 */
[----:B------:R-:W-:Y:S01]  /*1d10*/  IMAD.WIDE R94, R73, 0x2, R76 ;  /* 0x00000002495e7825 */ /* 0x000fe200078e024c */
[----:B------:R-:W-:Y:S02]  /*1d20*/  LOP3.LUT R24, R3, 0x20, RZ, 0xfc, !PT ;  /* 0x0000002003187812 */ /* 0x000fe400078efcff */
[----:B0-----:R-:W-:Y:S01]  /*1d30*/  PRMT R88, RZ, 0x7610, R88 ;  /* 0x00007610ff587816 */ /* 0x001fe20000000058 */
[----:B------:R-:W-:Y:S01]  /*1d40*/  IMAD.WIDE R40, R14, 0x2, R76 ;  /* 0x000000020e287825 */ /* 0x000fe200078e024c */
[----:B------:R-:W-:-:S04]  /*1d50*/  PRMT R92, RZ, 0x7610, R92 ;  /* 0x00007610ff5c7816 */ /* 0x000fc8000000005c */
[----:B------:R-:W3:Y:S01]  /*1d60*/  @!P0 LDG.E.U16 R88, desc[UR6][R94.64] ;  /* 0x000000065e588981 */ /* 0x000ee2000c1e1500 */
[----:B------:R-:W-:Y:S01]  /*1d70*/  ISETP.GE.AND P0, PT, R24, UR5, PT ;  /* 0x0000000518007c0c */ /* 0x000fe2000bf06270 */
[----:B------:R-:W-:Y:S01]  /*1d80*/  IMAD.WIDE R38, R18, 0x2, R76 ;  /* 0x0000000212267825 */ /* 0x000fe200078e024c */
[----:B------:R-:W-:Y:S01]  /*1d90*/  PRMT R91, RZ, 0x7610, R91 ;  /* 0x00007610ff5b7816 */ /* 0x000fe2000000005b */
[----:B------:R0:W3:Y:S01]  /*1da0*/  @!P3 LDG.E.U16 R92, desc[UR6][R40.64] ;  /* 0x00000006285cb981 */ /* 0x0000e2000c1e1500 */
[C---:B------:R-:W-:Y:S02]  /*1db0*/  LOP3.LUT R26, R3.reuse, 0x14, RZ, 0xfc, !PT ;  /* 0x00000014031a7812 */ /* 0x040fe400078efcff */
[----:B------:R-:W-:Y:S02]  /*1dc0*/  LOP3.LUT R24, R3, 0x24, RZ, 0xfc, !PT ;  /* 0x0000002403187812 */ /* 0x000fe400078efcff */
[----:B------:R-:W-:Y:S01]  /*1dd0*/  PRMT R89, RZ, 0x7610, R89 ;  /* 0x00007610ff597816 */ /* 0x000fe20000000059 */
[----:B------:R1:W3:Y:S01]  /*1de0*/  @!P1 LDG.E.U16 R91, desc[UR6][R38.64] ;  /* 0x00000006265b9981 */ /* 0x0002e2000c1e1500 */
[----:B------:R-:W-:-:S02]  /*1df0*/  ISETP.GE.AND P4, PT, R26, UR5, PT ;  /* 0x000000051a007c0c */ /* 0x000fc4000bf86270 */
[----:B------:R-:W-:Y:S01]  /*1e00*/  ISETP.GE.AND P1, PT, R24, UR5, PT ;  /* 0x0000000518007c0c */ /* 0x000fe2000bf26270 */
[----:B0-----:R-:W-:Y:S01]  /*1e10*/  IMAD.WIDE R40, R72, 0x2, R76 ;  /* 0x0000000248287825 */ /* 0x001fe200078e024c */
[----:B------:R-:W-:Y:S02]  /*1e20*/  LOP3.LUT R24, R3, 0x28, RZ, 0xfc, !PT ;  /* 0x0000002803187812 */ /* 0x000fe400078efcff */
[----:B------:R-:W-:Y:S02]  /*1e30*/  PRMT R90, RZ, 0x7610, R90 ;  /* 0x00007610ff5a7816 */ /* 0x000fe4000000005a */
[----:B------:R0:W3:Y:S01]  /*1e40*/  @!P0 LDG.E.U16 R89, desc[UR6][R40.64] ;  /* 0x0000000628598981 */ /* 0x0000e2000c1e1500 */
[----:B------:R-:W-:Y:S01]  /*1e50*/  ISETP.GE.AND P0, PT, R24, UR5, PT ;  /* 0x0000000518007c0c */ /* 0x000fe2000bf06270 */
[----:B------:R-:W-:Y:S01]  /*1e60*/  IMAD.WIDE R96, R17, 0x2, R76 ;  /* 0x0000000211607825 */ /* 0x000fe200078e024c */
[----:B------:R-:W-:-:S04]  /*1e70*/  PRMT R87, RZ, 0x7610, R87 ;  /* 0x00007610ff577816 */ /* 0x000fc80000000057 */
[----:B------:R0:W3:Y:S01]  /*1e80*/  @!P4 LDG.E.U16 R90, desc[UR6][R96.64] ;  /* 0x00000006605ac981 */ /* 0x0000e2000c1e1500 */
[----:B------:R-:W-:Y:S01]  /*1e90*/  LOP3.LUT R26, R3, 0x30, RZ, 0xfc, !PT ;  /* 0x00000030031a7812 */ /* 0x000fe200078efcff */
[----:B-1----:R-:W-:Y:S01]  /*1ea0*/  IMAD.WIDE R38, R71, 0x2, R76 ;  /* 0x0000000247267825 */ /* 0x002fe200078e024c */
[----:B------:R-:W-:-:S03]  /*1eb0*/  PRMT R86, RZ, 0x7610, R86 ;  /* 0x00007610ff567816 */ /* 0x000fc60000000056 */
[----:B0-----:R-:W-:-:S03]  /*1ec0*/  IMAD.WIDE R40, R68, 0x2, R76 ;  /* 0x0000000244287825 */ /* 0x001fc600078e024c */
[----:B------:R0:W3:Y:S01]  /*1ed0*/  @!P1 LDG.E.U16 R86, desc[UR6][R38.64] ;  /* 0x0000000626569981 */ /* 0x0000e2000c1e1500 */
[----:B------:R-:W-:-:S05]  /*1ee0*/  IMAD.WIDE R96, R70, 0x2, R76 ;  /* 0x0000000246607825 */ /* 0x000fca00078e024c */
[----:B------:R-:W3:Y:S01]  /*1ef0*/  @!P0 LDG.E.U16 R87, desc[UR6][R96.64] ;  /* 0x0000000660578981 */ /* 0x000ee2000c1e1500 */
[----:B------:R-:W-:Y:S02]  /*1f00*/  ISETP.GE.AND P0, PT, R26, UR5, PT ;  /* 0x000000051a007c0c */ /* 0x000fe4000bf06270 */
[----:B0-----:R-:W-:Y:S02]  /*1f10*/  PRMT R39, RZ, 0x7610, R39 ;  /* 0x00007610ff277816 */ /* 0x001fe40000000027 */
[----:B------:R-:W-:-:S09]  /*1f20*/  LOP3.LUT R26, R3, 0x34, RZ, 0xfc, !PT ;  /* 0x00000034031a7812 */ /* 0x000fd200078efcff */
[----:B------:R0:W3:Y:S01]  /*1f30*/  @!P0 LDG.E.U16 R39, desc[UR6][R40.64] ;  /* 0x0000000628278981 */ /* 0x0000e2000c1e1500 */
[----:B------:R-:W-:Y:S02]  /*1f40*/  ISETP.GE.AND P0, PT, R26, UR5, PT ;  /* 0x000000051a007c0c */ /* 0x000fe4000bf06270 */
[----:B------:R-:W-:Y:S02]  /*1f50*/  PRMT R26, RZ, 0x7610, R26 ;  /* 0x00007610ff1a7816 */ /* 0x000fe4000000001a */
[----:B------:R-:W-:Y:S01]  /*1f60*/  LOP3.LUT R38, R3, 0x38, RZ, 0xfc, !PT ;  /* 0x0000003803267812 */ /* 0x000fe200078efcff */
[----:B0-----:R-:W-:-:S08]  /*1f70*/  IMAD.WIDE R40, R67, 0x2, R76 ;  /* 0x0000000243287825 */ /* 0x001fd000078e024c */
[----:B------:R0:W3:Y:S01]  /*1f80*/  @!P0 LDG.E.U16 R26, desc[UR6][R40.64] ;  /* 0x00000006281a8981 */ /* 0x0000e2000c1e1500 */
[----:B------:R-:W-:Y:S02]  /*1f90*/  ISETP.GE.AND P0, PT, R38, UR5, PT ;  /* 0x0000000526007c0c */ /* 0x000fe4000bf06270 */
[----:B------:R-:W-:Y:S01]  /*1fa0*/  PRMT R85, RZ, 0x7610, R85 ;  /* 0x00007610ff557816 */ /* 0x000fe20000000055 */
[----:B0-----:R-:W-:-:S10]  /*1fb0*/  IMAD.WIDE R40, R66, 0x2, R76 ;  /* 0x0000000242287825 */ /* 0x001fd400078e024c */
[----:B------:R0:W3:Y:S01]  /*1fc0*/  @!P0 LDG.E.U16 R85, desc[UR6][R40.64] ;  /* 0x0000000628558981 */ /* 0x0000e2000c1e1500 */
[----:B------:R-:W-:Y:S02]  /*1fd0*/  LOP3.LUT R24, R3, 0x2c, RZ, 0xfc, !PT ;  /* 0x0000002c03187812 */ /* 0x000fe400078efcff */
[----:B------:R-:W-:Y:S02]  /*1fe0*/  LEA.HI R38, R0, 0x3c, RZ, 0x1c ;  /* 0x0000003c00267811 */ /* 0x000fe400078fe0ff */
[----:B------:R-:W-:Y:S02]  /*1ff0*/  ISETP.GE.AND P1, PT, R24, UR5, PT ;  /* 0x0000000518007c0c */ /* 0x000fe4000bf26270 */
[----:B------:R-:W-:Y:S01]  /*2000*/  ISETP.GE.AND P0, PT, R38, UR5, PT ;  /* 0x0000000526007c0c */ /* 0x000fe2000bf06270 */
[----:B------:R-:W-:Y:S01]  /*2010*/  IMAD.WIDE R94, R69, 0x2, R76 ;  /* 0x00000002455e7825 */ /* 0x000fe200078e024c */
[----:B------:R-:W-:Y:S02]  /*2020*/  PRMT R24, RZ, 0x7610, R24 ;  /* 0x00007610ff187816 */ /* 0x000fe40000000018 */
[----:B------:R-:W-:Y:S01]  /*2030*/  PRMT R38, RZ, 0x7610, R38 ;  /* 0x00007610ff267816 */ /* 0x000fe20000000026 */
[----:B0-----:R-:W-:-:S06]  /*2040*/  IMAD.WIDE R40, R65, 0x2, R76 ;  /* 0x0000000241287825 */ /* 0x001fcc00078e024c */
[----:B------:R-:W3:Y:S04]  /*2050*/  @!P1 LDG.E.U16 R24, desc[UR6][R94.64] ;  /* 0x000000065e189981 */ /* 0x000ee8000c1e1500 */
[----:B------:R0:W3:Y:S01]  /*2060*/  @!P0 LDG.E.U16 R38, desc[UR6][R40.64] ;  /* 0x0000000628268981 */ /* 0x0000e2000c1e1500 */
[----:B------:R-:W-:Y:S01]  /*2070*/  BAR.SYNC.DEFER_BLOCKING 0x0 ;  /* 0x0000000000007b1d */ /* 0x000fe20000010000 */
[----:B------:R-:W-:Y:S01]  /*2080*/  ISETP.GE.AND P0, PT, R59, UR5, PT ;  /* 0x000000053b007c0c */ /* 0x000fe2000bf06270 */
[----:B0-----:R-:W-:Y:S02]  /*2090*/  IMAD.MOV.U32 R40, RZ, RZ, R82 ;  /* 0x000000ffff287224 */ /* 0x001fe400078e0052 */
[--C-:B------:R-:W-:Y:S01]  /*20a0*/  IMAD.MOV.U32 R41, RZ, RZ, R25.reuse ;  /* 0x000000ffff297224 */ /* 0x100fe200078e0019 */
[----:B------:R-:W-:Y:S01]  /*20b0*/  PRMT R25, RZ, 0x7610, R25 ;  /* 0x00007610ff197816 */ /* 0x000fe20000000019 */
[----:B------:R-:W-:Y:S01]  /*20c0*/  IMAD.WIDE R94, R9, 0x2, R40 ;  /* 0x00000002095e7825 */ /* 0x000fe200078e0228 */
[----:B------:R-:W-:-:S03]  /*20d0*/  PRMT R82, RZ, 0x7610, R82 ;  /* 0x00007610ff527816 */ /* 0x000fc60000000052 */
[----:B------:R-:W-:-:S04]  /*20e0*/  IMAD.WIDE R96, R9, 0x2, R42 ;  /* 0x0000000209607825 */ /* 0x000fc800078e022a */
[----:B------:R0:W3:Y:S01]  /*20f0*/  @!P0 LDG.E.U16 R25, desc[UR6][R94.64] ;  /* 0x000000065e198981 */ /* 0x0000e2000c1e1500 */
[----:B------:R-:W-:-:S03]  /*2100*/  IMAD.WIDE R98, R9, 0x2, R44 ;  /* 0x0000000209627825 */ /* 0x000fc600078e022c */
[----:B------:R1:W3:Y:S01]  /*2110*/  @!P0 LDG.E.U16 R82, desc[UR6][R96.64] ;  /* 0x0000000660528981 */ /* 0x0002e2000c1e1500 */
[----:B0-----:R-:W-:-:S04]  /*2120*/  IMAD.WIDE R94, R9, 0x2, R46 ;  /* 0x00000002095e7825 */ /* 0x001fc800078e022e */
[----:B-1----:R-:W-:Y:S01]  /*2130*/  IMAD.WIDE R96, R9, 0x2, R48 ;  /* 0x0000000209607825 */ /* 0x002fe200078e0230 */
[----:B------:R-:W-:Y:S01]  /*2140*/  PRMT R103, RZ, 0x7610, R103 ;  /* 0x00007610ff677816 */ /* 0x000fe20000000067 */
[----:B--2---:R0:W-:Y:S04]  /*2150*/  STS.U16 [R64+UR4], R27 ;  /* 0x0000001b40007988 */ /* 0x0041e80008000404 */
[----:B----4-:R1:W-:Y:S04]  /*2160*/  STS.U16 [R64+UR4+0x200], R93 ;  /* 0x0002005d40007988 */ /* 0x0103e80008000404 */
[----:B-----5:R2:W-:Y:S01]  /*2170*/  STS.U16 [R64+UR4+0x100], R84 ;  /* 0x0001005440007988 */ /* 0x0205e20008000404 */
[----:B0-----:R-:W-:-:S02]  /*2180*/  PRMT R27, RZ, 0x7610, R27 ;  /* 0x00007610ff1b7816 */ /* 0x001fc4000000001b */
[----:B-1----:R-:W-:-:S04]  /*2190*/  PRMT R93, RZ, 0x7610, R93 ;  /* 0x00007610ff5d7816 */ /* 0x002fc8000000005d */
[----:B------:R-:W4:Y:S01]  /*21a0*/  @!P0 LDG.E.U16 R27, desc[UR6][R98.64] ;  /* 0x00000006621b8981 */ /* 0x000f22000c1e1500 */
[----:B--2---:R-:W-:-:S06]  /*21b0*/  PRMT R84, RZ, 0x7610, R84 ;  /* 0x00007610ff547816 */ /* 0x004fcc0000000054 */
[----:B------:R0:W2:Y:S04]  /*21c0*/  @!P0 LDG.E.U16 R84, desc[UR6][R94.64] ;  /* 0x000000065e548981 */ /* 0x0000a8000c1e1500 */
[----:B---3--:R-:W-:Y:S04]  /*21d0*/  STS.U16 [R64+UR4+0x300], R91 ;  /* 0x0003005b40007988 */ /* 0x008fe80008000404 */
[----:B------:R-:W-:Y:S01]  /*21e0*/  STS.U16 [R64+UR4+0x400], R89 ;  /* 0x0004005940007988 */ /* 0x000fe20008000404 */
[----:B0-----:R-:W-:-:S03]  /*21f0*/  IMAD.WIDE R94, R9, 0x2, R52 ;  /* 0x00000002095e7825 */ /* 0x001fc600078e0234 */
[----:B------:R0:W-:Y:S02]  /*2200*/  STS.U16 [R64+UR4+0x500], R87 ;  /* 0x0005005740007988 */ /* 0x0001e40008000404 */
[--C-:B0-----:R-:W-:Y:S02]  /*2210*/  IMAD.MOV.U32 R87, RZ, RZ, R21.reuse ;  /* 0x000000ffff577224 */ /* 0x101fe400078e0015 */
[----:B------:R0:W-:Y:S01]  /*2220*/  STS.U16 [R64+UR4+0x600], R39 ;  /* 0x0006002740007988 */ /* 0x0001e20008000404 */
[----:B------:R-:W-:Y:S01]  /*2230*/  PRMT R21, RZ, 0x7610, R21 ;  /* 0x00007610ff157816 */ /* 0x000fe20000000015 */
[----:B------:R-:W-:Y:S01]  /*2240*/  IMAD.WIDE R98, R9, 0x2, R50 ;  /* 0x0000000209627825 */ /* 0x000fe200078e0232 */
[----:B0-----:R-:W-:-:S06]  /*2250*/  PRMT R39, RZ, 0x7610, R39 ;  /* 0x00007610ff277816 */ /* 0x001fcc0000000027 */
[----:B------:R-:W3:Y:S04]  /*2260*/  @!P0 LDG.E.U16 R39, desc[UR6][R96.64] ;  /* 0x0000000660278981 */ /* 0x000ee8000c1e1500 */
[----:B------:R-:W-:Y:S04]  /*2270*/  STS.U16 [R64+UR4+0x700], R85 ;  /* 0x0007005540007988 */ /* 0x000fe80008000404 */
[----:B------:R0:W-:Y:S04]  /*2280*/  STS.U16 [R63+UR4+0x480], R86 ;  /* 0x000480563f007988 */ /* 0x0001e80008000404 */
[----:B------:R1:W-:Y:S01]  /*2290*/  STS.U16 [R63+UR4+0x380], R88 ;  /* 0x000380583f007988 */ /* 0x0003e20008000404 */
[--C-:B0-----:R-:W-:Y:S01]  /*22a0*/  IMAD.MOV.U32 R86, RZ, RZ, R20.reuse ;  /* 0x000000ffff567224 */ /* 0x101fe200078e0014 */
[----:B------:R-:W-:-:S02]  /*22b0*/  PRMT R20, RZ, 0x7610, R20 ;  /* 0x00007610ff147816 */ /* 0x000fc40000000014 */
[----:B------:R0:W-:Y:S01]  /*22c0*/  STS.U16 [R63+UR4+0x80], R83 ;  /* 0x000080533f007988 */ /* 0x0001e20008000404 */
[----:B-1----:R-:W-:-:S03]  /*22d0*/  IMAD.WIDE R88, R9, 0x2, R86 ;  /* 0x0000000209587825 */ /* 0x002fc600078e0256 */
[----:B------:R1:W-:Y:S04]  /*22e0*/  STS.U16 [R63+UR4+0x280], R90 ;  /* 0x0002805a3f007988 */ /* 0x0003e80008000404 */
[----:B------:R5:W2:Y:S01]  /*22f0*/  @!P0 LDG.E.U16 R20, desc[UR6][R88.64] ;  /* 0x0000000658148981 */ /* 0x000aa2000c1e1500 */
[----:B0-----:R-:W-:Y:S01]  /*2300*/  PRMT R83, RZ, 0x7610, R83 ;  /* 0x00007610ff537816 */ /* 0x001fe20000000053 */
[----:B-1----:R-:W-:-:S05]  /*2310*/  IMAD.WIDE R90, R9, 0x2, R74 ;  /* 0x00000002095a7825 */ /* 0x002fca00078e024a */
[----:B------:R0:W2:Y:S01]  /*2320*/  @!P0 LDG.E.U16 R83, desc[UR6][R94.64] ;  /* 0x000000065e538981 */ /* 0x0000a2000c1e1500 */
[----:B-----5:R-:W-:Y:S02]  /*2330*/  IMAD.MOV.U32 R88, RZ, RZ, R22 ;  /* 0x000000ffff587224 */ /* 0x020fe400078e0016 */
[----:B------:R-:W-:Y:S01]  /*2340*/  IMAD.MOV.U32 R89, RZ, RZ, R23 ;  /* 0x000000ffff597224 */ /* 0x000fe200078e0017 */
[----:B------:R1:W-:Y:S01]  /*2350*/  STS.U16 [R63+UR4+0x180], R92 ;  /* 0x0001805c3f007988 */ /* 0x0003e20008000404 */
[----:B------:R-:W-:Y:S01]  /*2360*/  PRMT R85, RZ, 0x7610, R85 ;  /* 0x00007610ff557816 */ /* 0x000fe20000000055 */
[C---:B------:R-:W-:Y:S02]  /*2370*/  IMAD.WIDE R96, R9.reuse, 0x2, R54 ;  /* 0x0000000209607825 */ /* 0x040fe400078e0236 */
[----:B------:R5:W2:Y:S02]  /*2380*/  @!P0 LDG.E.U16 R93, desc[UR6][R90.64] ;  /* 0x000000065a5d8981 */ /* 0x000aa4000c1e1500 */
[----:B0-----:R-:W-:Y:S01]  /*2390*/  IMAD.WIDE R94, R9, 0x2, R88 ;  /* 0x00000002095e7825 */ /* 0x001fe200078e0258 */
[----:B------:R-:W-:Y:S01]  /*23a0*/  PRMT R22, RZ, 0x7610, R22 ;  /* 0x00007610ff167816 */ /* 0x000fe20000000016 */
[----:B------:R0:W3:Y:S01]  /*23b0*/  @!P0 LDG.E.U16 R85, desc[UR6][R98.64] ;  /* 0x0000000662558981 */ /* 0x0000e2000c1e1500 */
[----:B-1----:R-:W-:-:S03]  /*23c0*/  PRMT R92, RZ, 0x7610, R92 ;  /* 0x00007610ff5c7816 */ /* 0x002fc6000000005c */
[----:B------:R1:W3:Y:S01]  /*23d0*/  @!P0 LDG.E.U16 R21, desc[UR6][R94.64] ;  /* 0x000000065e158981 */ /* 0x0002e2000c1e1500 */
[----:B-----5:R-:W-:Y:S02]  /*23e0*/  IMAD.MOV.U32 R90, RZ, RZ, R32 ;  /* 0x000000ffff5a7224 */ /* 0x020fe400078e0020 */
[----:B------:R-:W-:Y:S01]  /*23f0*/  IMAD.MOV.U32 R91, RZ, RZ, R33 ;  /* 0x000000ffff5b7224 */ /* 0x000fe200078e0021 */
[----:B------:R5:W3:Y:S01]  /*2400*/  @!P0 LDG.E.U16 R92, desc[UR6][R96.64] ;  /* 0x00000006605c8981 */ /* 0x000ae2000c1e1500 */
[----:B0-----:R-:W-:Y:S01]  /*2410*/  PRMT R99, RZ, 0x7610, R99 ;  /* 0x00007610ff637816 */ /* 0x001fe20000000063 */
[----:B-1----:R-:W-:Y:S02]  /*2420*/  IMAD.MOV.U32 R94, RZ, RZ, R34 ;  /* 0x000000ffff5e7224 */ /* 0x002fe400078e0022 */
[----:B------:R-:W-:Y:S02]  /*2430*/  IMAD.MOV.U32 R95, RZ, RZ, R35 ;  /* 0x000000ffff5f7224 */ /* 0x000fe400078e0023 */
[----:B------:R-:W-:-:S04]  /*2440*/  IMAD.WIDE R32, R9, 0x2, R90 ;  /* 0x0000000209207825 */ /* 0x000fc800078e025a */
[C---:B------:R-:W-:Y:S01]  /*2450*/  IMAD.WIDE R34, R9.reuse, 0x2, R94 ;  /* 0x0000000209227825 */ /* 0x040fe200078e025e */
[----:B------:R0:W3:Y:S03]  /*2460*/  @!P0 LDG.E.U16 R22, desc[UR6][R32.64] ;  /* 0x0000000620168981 */ /* 0x0000e6000c1e1500 */
[----:B-----5:R-:W-:Y:S01]  /*2470*/  IMAD.MOV.U32 R96, RZ, RZ, R36 ;  /* 0x000000ffff607224 */ /* 0x020fe200078e0024 */
[----:B------:R1:W5:Y:S01]  /*2480*/  @!P0 LDG.E.U16 R99, desc[UR6][R34.64] ;  /* 0x0000000622638981 */ /* 0x000362000c1e1500 */
[--C-:B------:R-:W-:Y:S01]  /*2490*/  IMAD.MOV.U32 R97, RZ, RZ, R37.reuse ;  /* 0x000000ffff617224 */ /* 0x100fe200078e0025 */
[----:B------:R-:W-:Y:S02]  /*24a0*/  PRMT R37, RZ, 0x7610, R37 ;  /* 0x00007610ff257816 */ /* 0x000fe40000000025 */
[----:B------:R-:W-:Y:S01]  /*24b0*/  PRMT R98, RZ, 0x7610, R98 ;  /* 0x00007610ff627816 */ /* 0x000fe20000000062 */
[----:B------:R-:W-:-:S04]  /*24c0*/  IMAD.WIDE R100, R9, 0x2, R96 ;  /* 0x0000000209647825 */ /* 0x000fc800078e0260 */
[C---:B0-----:R-:W-:Y:S01]  /*24d0*/  IMAD.WIDE R32, R9.reuse, 0x2, R78 ;  /* 0x0000000209207825 */ /* 0x041fe200078e024e */
[----:B------:R-:W5:Y:S03]  /*24e0*/  @!P0 LDG.E.U16 R37, desc[UR6][R100.64] ;  /* 0x0000000664258981 */ /* 0x000f66000c1e1500 */
[----:B-1----:R-:W-:Y:S01]  /*24f0*/  IMAD.WIDE R34, R9, 0x2, R80 ;  /* 0x0000000209227825 */ /* 0x002fe200078e0250 */
[----:B------:R-:W5:Y:S04]  /*2500*/  @!P0 LDG.E.U16 R103, desc[UR6][R32.64] ;  /* 0x0000000620678981 */ /* 0x000f68000c1e1500 */
[----:B------:R-:W5:Y:S04]  /*2510*/  @!P0 LDG.E.U16 R98, desc[UR6][R34.64] ;  /* 0x0000000622628981 */ /* 0x000f68000c1e1500 */
[----:B------:R-:W-:Y:S04]  /*2520*/  STS.U16 [R63+UR4+0x580], R24 ;  /* 0x000580183f007988 */ /* 0x000fe80008000404 */
[----:B------:R-:W-:Y:S04]  /*2530*/  STS.U16 [R63+UR4+0x680], R26 ;  /* 0x0006801a3f007988 */ /* 0x000fe80008000404 */
[----:B------:R-:W-:Y:S04]  /*2540*/  STS.U16 [R63+UR4+0x780], R38 ;  /* 0x000780263f007988 */ /* 0x000fe80008000404 */
[----:B------:R-:W-:Y:S01]  /*2550*/  STS.U16 [R64+UR4+0x800], R25 ;  /* 0x0008001940007988 */ /* 0x000fe20008000404 */
[----:B------:R-:W-:-:S05]  /*2560*/  VIADD R19, R19, 0xffffffff ;  /* 0xffffffff13137836 */ /* 0x000fca0000000000 */
[----:B------:R-:W-:Y:S01]  /*2570*/  ISETP.NE.U32.AND P0, PT, R19, RZ, PT ;  /* 0x000000ff1300720c */ /* 0x000fe20003f05070 */
[----:B------:R-:W-:Y:S01]  /*2580*/  UIADD3 UR5, UPT, UPT, UR5, -0x40, URZ ;  /* 0xffffffc005057890 */ /* 0x000fe2000fffe0ff */
[----:B------:R-:W-:-:S04]  /*2590*/  IMAD.WIDE R80, R8, 0x2, R80 ;  /* 0x0000000208507825 */ /* 0x000fc800078e0250 */
        /* <DEDUP_REMOVED lines=9> */
[----:B------:R-:W-:Y:S01]  /*2630*/  IMAD.WIDE R76, R10, 0x2, R76 ;  /* 0x000000020a4c7825 */ /* 0x000fe200078e024c */
[----:B--2---:R-:W-:Y:S04]  /*2640*/  STS.U16 [R64+UR4+0xc00], R93 ;  /* 0x000c005d40007988 */ /* 0x004fe80008000404 */
[----:B------:R-:W-:Y:S04]  /*2650*/  STS.U16 [R63+UR4+0x880], R82 ;  /* 0x000880523f007988 */ /* 0x000fe80008000404 */
[----:B------:R-:W-:Y:S04]  /*2660*/  STS.U16 [R63+UR4+0xc80], R20 ;  /* 0x000c80143f007988 */ /* 0x000fe80008000404 */
[----:B----4-:R-:W-:Y:S04]  /*2670*/  STS.U16 [R62+UR4+0x900], R27 ;  /* 0x0009001b3e007988 */ /* 0x010fe80008000404 */
[----:B---3--:R-:W-:Y:S04]  /*2680*/  STS.U16 [R62+UR4+0xd00], R21 ;  /* 0x000d00153e007988 */ /* 0x008fe80008000404 */
[----:B------:R-:W-:Y:S04]  /*2690*/  STS.U16 [R61+UR4+0x980], R84 ;  /* 0x000980543d007988 */ /* 0x000fe80008000404 */
[----:B------:R-:W-:Y:S04]  /*26a0*/  STS.U16 [R61+UR4+0xd80], R22 ;  /* 0x000d80163d007988 */ /* 0x000fe80008000404 */
[----:B------:R-:W-:Y:S04]  /*26b0*/  STS.U16 [R60+UR4+0xa00], R39 ;  /* 0x000a00273c007988 */ /* 0x000fe80008000404 */
[----:B-----5:R-:W-:Y:S04]  /*26c0*/  STS.U16 [R60+UR4+0xe00], R99 ;  /* 0x000e00633c007988 */ /* 0x020fe80008000404 */
[----:B------:R-:W-:Y:S04]  /*26d0*/  STS.U16 [R16+UR4+0xa80], R85 ;  /* 0x000a805510007988 */ /* 0x000fe80008000404 */
[----:B------:R-:W-:Y:S04]  /*26e0*/  STS.U16 [R16+UR4+0xe80], R37 ;  /* 0x000e802510007988 */ /* 0x000fe80008000404 */
[----:B------:R-:W-:Y:S04]  /*26f0*/  STS.U16 [R56+UR4+0xb00], R83 ;  /* 0x000b005338007988 */ /* 0x000fe80008000404 */
[----:B------:R-:W-:Y:S04]  /*2700*/  STS.U16 [R56+UR4+0xf00], R103 ;  /* 0x000f006738007988 */ /* 0x000fe80008000404 */
[----:B------:R-:W-:Y:S04]  /*2710*/  STS.U16 [R57+UR4+0xb80], R92 ;  /* 0x000b805c39007988 */ /* 0x000fe80008000404 */
[----:B------:R-:W-:Y:S01]  /*2720*/  STS.U16 [R57+UR4+0xf80], R98 ;  /* 0x000f806239007988 */ /* 0x000fe20008000404 */
[----:B------:R-:W-:Y:S06]  /*2730*/  BAR.SYNC.DEFER_BLOCKING 0x0 ;  /* 0x0000000000007b1d */ /* 0x000fec0000010000 */
[----:B------:R-:W-:Y:S04]  /*2740*/  LDSM.16.MT88.4 R32, [R7] ;  /* 0x000000000720783b */ /* 0x000fe80000004200 */
[----:B------:R-:W0:Y:S04]  /*2750*/  LDSM.16.M88.4 R20, [R5+UR4+0x800] ;  /* 0x000800040514783b */ /* 0x000e280008000200 */
[----:B------:R-:W1:Y:S04]  /*2760*/  LDSM.16.MT88.4 R24, [R7+0x200] ;  /* 0x000200000718783b */ /* 0x000e680000004200 */
[----:B------:R-:W-:Y:S01]  /*2770*/  LDSM.16.M88.4 R36, [R58+UR4+0x800] ;  /* 0x000800043a24783b */ /* 0x000fe20008000200 */
[----:B0-----:R-:W-:Y:S03]  /*2780*/  HMMA.16816.F32.BF16 R28, R32, R20, R28 ;  /* 0x00000014201c723c */ /* 0x001fe6000004181c */
[----:B------:R-:W0:-:S15]  /*2790*/  LDSM.16.MT88.4 R32, [R7+0x400] ;  /* 0x000400000720783b */ /* 0x000e1e0000004200 */
[----:B------:R-:W-:Y:S02]  /*27a0*/  NOP ;  /* 0x0000000000007918 */ /* 0x000fe40000000000 */
[----:B-1----:R-:W-:Y:S01]  /*27b0*/  HMMA.16816.F32.BF16 R24, R24, R22, R28 ;  /* 0x000000161818723c */ /* 0x002fe2000004181c */
[----:B------:R-:W1:-:S15]  /*27c0*/  LDSM.16.MT88.4 R28, [R7+0x600] ;  /* 0x00060000071c783b */ /* 0x000e5e0000004200 */
[----:B------:R-:W-:-:S04]  /*27d0*/  NOP ;  /* 0x0000000000007918 */ /* 0x000fc80000000000 */
[----:B0-----:R-:W-:Y:S01]  /*27e0*/  HMMA.16816.F32.BF16 R24, R32, R36, R24 ;  /* 0x000000242018723c */ /* 0x001fe20000041818 */
[----:B------:R-:W-:-:S04]  /*27f0*/  IMAD.WIDE R36, R8, 0x2, R96 ;  /* 0x0000000208247825 */ /* 0x000fc800078e0260 */
[----:B------:R-:W-:-:S04]  /*2800*/  IMAD.WIDE R34, R8, 0x2, R94 ;  /* 0x0000000208227825 */ /* 0x000fc800078e025e */
[----:B------:R-:W-:-:S04]  /*2810*/  IMAD.WIDE R32, R8, 0x2, R90 ;  /* 0x0000000208207825 */ /* 0x000fc800078e025a */
[----:B------:R-:W-:-:S07]  /*2820*/  IMAD.WIDE R22, R8, 0x2, R88 ;  /* 0x0000000208167825 */ /* 0x000fce00078e0258 */
[----:B-1----:R-:W-:Y:S01]  /*2830*/  HMMA.16816.F32.BF16 R28, R28, R38, R24 ;  /* 0x000000261c1c723c */ /* 0x002fe20000041818 */
[----:B------:R-:W-:-:S04]  /*2840*/  IMAD.WIDE R24, R8, 0x2, R40 ;  /* 0x0000000208187825 */ /* 0x000fc800078e0228 */
[----:B------:R-:W-:-:S04]  /*2850*/  IMAD.WIDE R20, R8, 0x2, R86 ;  /* 0x0000000208147825 */ /* 0x000fc800078e0256 */
[----:B------:R-:W-:Y:S01]  /*2860*/  IMAD.MOV.U32 R82, RZ, RZ, R24 ;  /* 0x000000ffff527224 */ /* 0x000fe200078e0018 */
[----:B------:R-:W-:Y:S10]  /*2870*/  @P0 BRA `(.L_x_1) ;  /* 0xfffffff000c00947 */ /* 0x000ff4000383ffff */
[----:B------:R-:W-:Y:S02]  /*2880*/  F2FP.BF16.F32.PACK_AB R30, R31, R30 ;  /* 0x0000001e1f1e723e */ /* 0x000fe400000010ff */
[----:B------:R-:W-:-:S07]  /*2890*/  F2FP.BF16.F32.PACK_AB R28, R29, R28 ;  /* 0x0000001c1d1c723e */ /* 0x000fce00000010ff */
.L_x_0:
[----:B------:R-:W-:Y:S01]  /*28a0*/  BAR.SYNC.DEFER_BLOCKING 0x0 ;  /* 0x0000000000007b1d */ /* 0x000fe20000010000 */
[----:B------:R-:W-:Y:S01]  /*28b0*/  SHF.R.S32.HI R8, RZ, 0x3, R0 ;  /* 0x00000003ff087819 */ /* 0x000fe20000011400 */
[----:B------:R-:W-:Y:S01]  /*28c0*/  IMAD.SHL.U32 R5, R0, 0x40, RZ ;  /* 0x0000004000057824 */ /* 0x000fe200078e00ff */
[----:B------:R-:W-:Y:S02]  /*28d0*/  LOP3.LUT R4, R4, 0x3c, RZ, 0xc0, !PT ;  /* 0x0000003c04047812 */ /* 0x000fe400078ec0ff */
[----:B------:R-:W-:Y:S01]  /*28e0*/  SGXT R8, R8, 0x1 ;  /* 0x000000010808781a */ /* 0x000fe20000000200 */
[----:B------:R-:W0:Y:S01]  /*28f0*/  LDCU.128 UR8, c[0x0][0x390] ;  /* 0x00007200ff0877ac */ /* 0x000e220008000c00 */
[----:B------:R-:W-:Y:S02]  /*2900*/  LOP3.LUT R7, R0, 0x20, RZ, 0xc0, !PT ;  /* 0x0000002000077812 */ /* 0x000fe400078ec0ff */
[----:B------:R-:W-:Y:S01]  /*2910*/  LOP3.LUT R4, R4, 0x40, R5, 0xf8, !PT ;  /* 0x0000004004047812 */ /* 0x000fe200078ef805 */
[----:B------:R-:W-:Y:S01]  /*2920*/  IMAD.SHL.U32 R5, R0, 0x8, RZ ;  /* 0x0000000800057824 */ /* 0x000fe200078e00ff */
[----:B------:R-:W-:Y:S01]  /*2930*/  LOP3.LUT R8, R8, 0xc0, RZ, 0xc0, !PT ;  /* 0x000000c008087812 */ /* 0x000fe200078ec0ff */
[----:B------:R-:W1:Y:S01]  /*2940*/  LDCU UR5, c[0x0][0x3b4] ;  /* 0x00007680ff0577ac */ /* 0x000e620008000800 */
[C---:B------:R-:W-:Y:S01]  /*2950*/  LEA.HI R4, R7.reuse, R4, RZ, 0x1c ;  /* 0x0000000407047211 */ /* 0x040fe200078fe0ff */
[----:B------:R-:W-:Y:S01]  /*2960*/  IMAD.SHL.U32 R7, R7, 0x2, RZ ;  /* 0x0000000207077824 */ /* 0x000fe200078e00ff */
[----:B------:R-:W-:-:S02]  /*2970*/  LOP3.LUT R8, R8, 0x38, R5, 0xf8, !PT ;  /* 0x0000003808087812 */ /* 0x000fc400078ef805 */
[----:B------:R-:W-:Y:S02]  /*2980*/  SHF.R.S32.HI R5, RZ, 0x4, R0 ;  /* 0x00000004ff057819 */ /* 0x000fe40000011400 */
[----:B------:R-:W-:Y:S02]  /*2990*/  PRMT R12, R28, 0x7632, R12 ;  /* 0x000076321c0c7816 */ /* 0x000fe4000000000c */
[----:B------:R-:W-:Y:S02]  /*29a0*/  LOP3.LUT R10, R8, R7, RZ, 0x3c, !PT ;  /* 0x00000007080a7212 */ /* 0x000fe400078e3cff */
[C---:B------:R-:W-:Y:S01]  /*29b0*/  LOP3.LUT R0, R4.reuse, 0x4, RZ, 0x3c, !PT ;  /* 0x0000000404007812 */ /* 0x040fe200078e3cff */
[----:B------:R-:W-:Y:S01]  /*29c0*/  STS.U16 [R4+UR4], R28 ;  /* 0x0000001c04007988 */ /* 0x000fe20008000404 */
[----:B------:R-:W-:Y:S02]  /*29d0*/  LOP3.LUT R7, R4, 0x40, RZ, 0x3c, !PT ;  /* 0x0000004004077812 */ /* 0x000fe400078e3cff */
[----:B------:R-:W-:Y:S01]  /*29e0*/  PRMT R14, R30, 0x7632, R14 ;  /* 0x000076321e0e7816 */ /* 0x000fe2000000000e */
[----:B------:R2:W-:Y:S01]  /*29f0*/  STS.U16 [R0+UR4+0x100], R12 ;  /* 0x0001000c00007988 */ /* 0x0005e20008000404 */
[----:B------:R-:W-:-:S02]  /*2a00*/  LOP3.LUT R8, R4, 0x44, RZ, 0x3c, !PT ;  /* 0x0000004404087812 */ /* 0x000fc400078e3cff */
[----:B------:R-:W-:Y:S01]  /*2a10*/  SGXT R5, R5, 0x1 ;  /* 0x000000010505781a */ /* 0x000fe20000000200 */
[----:B------:R-:W-:Y:S01]  /*2a20*/  STS.U16 [R7+UR4+0x80], R30 ;  /* 0x0000801e07007988 */ /* 0x000fe20008000404 */
[C---:B0-----:R-:W-:Y:S01]  /*2a30*/  ISETP.GE.AND P0, PT, R2.reuse, UR10, PT ;  /* 0x0000000a02007c0c */ /* 0x041fe2000bf06270 */
[----:B-1----:R-:W-:Y:S01]  /*2a40*/  IMAD R2, R2, UR5, RZ ;  /* 0x0000000502027c24 */ /* 0x002fe2000f8e02ff */
[----:B------:R-:W-:Y:S01]  /*2a50*/  LOP3.LUT R10, R10, 0x104, R5, 0xf8, !PT ;  /* 0x000001040a0a7812 */ /* 0x000fe200078ef805 */
[----:B------:R0:W-:Y:S01]  /*2a60*/  STS.U16 [R8+UR4+0x180], R14 ;  /* 0x0001800e08007988 */ /* 0x0001e20008000404 */
[----:B------:R-:W-:Y:S02]  /*2a70*/  LOP3.LUT R5, R6, R3, RZ, 0xfc, !PT ;  /* 0x0000000306057212 */ /* 0x000fe400078efcff */
[----:B------:R-:W-:Y:S01]  /*2a80*/  LOP3.LUT R9, R10, 0x4, RZ, 0x3c, !PT ;  /* 0x000000040a097812 */ /* 0x000fe200078e3cff */
[----:B------:R-:W-:Y:S01]  /*2a90*/  BAR.SYNC.DEFER_BLOCKING 0x0 ;  /* 0x0000000000007b1d */ /* 0x000fe20000010000 */
[----:B--2---:R-:W-:-:S02]  /*2aa0*/  LOP3.LUT R0, R6, 0xc, R3, 0xfe, !PT ;  /* 0x0000000c06007812 */ /* 0x004fc400078efe03 */
[C-C-:B------:R-:W-:Y:S02]  /*2ab0*/  LOP3.LUT R4, R6.reuse, 0x8, R3.reuse, 0xfe, !PT ;  /* 0x0000000806047812 */ /* 0x140fe400078efe03 */
[----:B------:R-:W-:Y:S02]  /*2ac0*/  LOP3.LUT R3, R6, 0x4, R3, 0xfe, !PT ;  /* 0x0000000406037812 */ /* 0x000fe400078efe03 */
[C---:B0-----:R-:W-:Y:S02]  /*2ad0*/  LEA R8, P1, R2.reuse, UR8, 0x1 ;  /* 0x0000000802087c11 */ /* 0x041fe4000f8208ff */
[----:B------:R-:W-:Y:S02]  /*2ae0*/  ISETP.LT.AND P3, PT, R5, UR11, !P0 ;  /* 0x0000000b05007c0c */ /* 0x000fe4000c761270 */
[----:B------:R-:W-:Y:S02]  /*2af0*/  ISETP.LT.AND P2, PT, R3, UR11, !P0 ;  /* 0x0000000b03007c0c */ /* 0x000fe4000c741270 */
[----:B------:R-:W-:-:S02]  /*2b00*/  LEA.HI.X.SX32 R12, R2, UR9, 0x1, P1 ;  /* 0x00000009020c7c11 */ /* 0x000fc400088f0eff */
[----:B------:R-:W-:Y:S02]  /*2b10*/  ISETP.LT.AND P1, PT, R4, UR11, !P0 ;  /* 0x0000000b04007c0c */ /* 0x000fe4000c721270 */
[----:B------:R-:W-:Y:S01]  /*2b20*/  ISETP.LT.AND P0, PT, R0, UR11, !P0 ;  /* 0x0000000b00007c0c */ /* 0x000fe2000c701270 */
[----:B------:R-:W0:Y:S04]  /*2b30*/  LDS R11, [R10+UR4] ;  /* 0x000000040a0b7984 */ /* 0x000e280008000800 */
[----:B------:R1:W2:Y:S01]  /*2b40*/  LDS R13, [R9+UR4] ;  /* 0x00000004090d7984 */ /* 0x0002a20008000800 */
[----:B------:R-:W3:Y:S02]  /*2b50*/  LDCU UR4, c[0x0][0x3b8] ;  /* 0x00007700ff0477ac */ /* 0x000ee40008000800 */
[----:B---3--:R-:W-:-:S02]  /*2b60*/  IMAD R5, R5, UR4, RZ ;  /* 0x0000000405057c24 */ /* 0x008fc4000f8e02ff */
[----:B------:R-:W-:Y:S02]  /*2b70*/  IMAD R7, R3, UR4, RZ ;  /* 0x0000000403077c24 */ /* 0x000fe4000f8e02ff */
[----:B-1----:R-:W-:Y:S01]  /*2b80*/  IMAD R9, R4, UR4, RZ ;  /* 0x0000000404097c24 */ /* 0x002fe2000f8e02ff */
[-C--:B------:R-:W-:Y:S01]  /*2b90*/  LEA R2, P4, R5, R8.reuse, 0x1 ;  /* 0x0000000805027211 */ /* 0x080fe200078808ff */
[----:B------:R-:W-:Y:S01]  /*2ba0*/  IMAD R10, R0, UR4, RZ ;  /* 0x00000004000a7c24 */ /* 0x000fe2000f8e02ff */
[-C--:B------:R-:W-:Y:S02]  /*2bb0*/  LEA R4, P6, R7, R8.reuse, 0x1 ;  /* 0x0000000807047211 */ /* 0x080fe400078c08ff */
[----:B------:R-:W-:Y:S02]  /*2bc0*/  LEA R6, P5, R9, R8, 0x1 ;  /* 0x0000000809067211 */ /* 0x000fe400078a08ff */
[-C--:B------:R-:W-:Y:S02]  /*2bd0*/  LEA.HI.X.SX32 R3, R5, R12.reuse, 0x1, P4 ;  /* 0x0000000c05037211 */ /* 0x080fe400020f0eff */
[----:B------:R-:W-:-:S02]  /*2be0*/  LEA.HI.X.SX32 R5, R7, R12, 0x1, P6 ;  /* 0x0000000c07057211 */ /* 0x000fc400030f0eff */
[----:B------:R-:W-:Y:S02]  /*2bf0*/  LEA.HI.X.SX32 R7, R9, R12, 0x1, P5 ;  /* 0x0000000c09077211 */ /* 0x000fe400028f0eff */
[----:B0-----:R-:W-:Y:S01]  /*2c00*/  PRMT R0, R11, 0x7632, R0 ;  /* 0x000076320b007816 */ /* 0x001fe20000000000 */
[----:B------:R0:W-:Y:S01]  /*2c10*/  @P3 STG.E.U16 desc[UR6][R2.64], R11 ;  /* 0x0000000b02003986 */ /* 0x0001e2000c101506 */
[----:B------:R-:W-:-:S03]  /*2c20*/  LEA R8, P4, R10, R8, 0x1 ;  /* 0x000000080a087211 */ /* 0x000fc600078808ff */
[----:B--2---:R0:W-:Y:S01]  /*2c30*/  @P2 STG.E.U16 desc[UR6][R4.64], R13 ;  /* 0x0000000d04002986 */ /* 0x0041e2000c101506 */
[----:B------:R-:W-:-:S03]  /*2c40*/  LEA.HI.X.SX32 R9, R10, R12, 0x1, P4 ;  /* 0x0000000c0a097211 */ /* 0x000fc600020f0eff */
[----:B------:R0:W-:Y:S01]  /*2c50*/  @P1 STG.E.U16 desc[UR6][R6.64], R0 ;  /* 0x0000000006001986 */ /* 0x0001e2000c101506 */
[----:B------:R-:W-:Y:S05]  /*2c60*/  @!P0 EXIT ;  /* 0x000000000000894d */ /* 0x000fea0003800000 */
[----:B0-----:R-:W-:-:S05]  /*2c70*/  PRMT R4, R13, 0x7632, R4 ;  /* 0x000076320d047816 */ /* 0x001fca0000000004 */
[----:B------:R-:W-:Y:S01]  /*2c80*/  STG.E.U16 desc[UR6][R8.64], R4 ;  /* 0x0000000408007986 */ /* 0x000fe2000c101506 */
[----:B------:R-:W-:Y:S05]  /*2c90*/  EXIT ;  /* 0x000000000000794d */ /* 0x000fea0003800000 */
.L_x_2:
[----:B------:R-:W-:-:S00]  /*2ca0*/  BRA `(.L_x_2) ;  /* 0xfffffffc00fc7947 */ /* 0x000fc0000383ffff */
[----:B------:R-:W-:-:S00]  /*2cb0*/  NOP ;  /* 0x0000000000007918 */ /* 0x000fc00000000000 */
        /* <DEDUP_REMOVED lines=12> */
.L_x_3:


//--------------------- .nv.shared.matmul_kernel  --------------------------
	.section	.nv.shared.matmul_kernel,"aw",@nobits
	.sectionflags	@""
	.align	16
	.zero		1024


//--------------------- .nv.shared.reserved.0     --------------------------
	.section	.nv.shared.reserved.0,"aw",@nobits
	.weak		__nv_reservedSMEM_offset_0_alias
	.size		__nv_reservedSMEM_offset_0_alias, 0, 64
	.other		__nv_reservedSMEM_offset_0_alias,@"STO_CUDA_RESERVED_SHARED STV_DEFAULT"
__nv_reservedSMEM_offset_0_alias:
	.zero		0
	.zero		64


//--------------------- .nv.constant0.matmul_kernel --------------------------
	.section	.nv.constant0.matmul_kernel,"a",@progbits
	.sectionflags	@""
	.align	4
.nv.constant0.matmul_kernel:
	.zero		976


//--------------------- SYMBOLS --------------------------

	.type		.nv.reservedSmem.offset0,@object
	.size		.nv.reservedSmem.offset0,0x4
	.type		.nv.reservedSmem.cap,@object
	.size		.nv.reservedSmem.cap,0x4
